	.headerflags	@"EF_CUDA_TEXMODE_UNIFIED EF_CUDA_64BIT_ADDRESS EF_CUDA_ACCELERATORS EF_CUDA_SM90 EF_CUDA_VIRTUAL_SM(EF_CUDA_SM90)"
	.elftype	@"ET_EXEC"


//--------------------- .nv.info                  --------------------------
	.section	.nv.info,"",@"SHT_CUDA_INFO"
	.align	4


	//----- nvinfo : EIATTR_REGCOUNT
	.align		4
        /*0000*/ 	.byte	0x04, 0x2f
        /*0002*/ 	.short	(.L_4 - .L_3)
	.align		4
.L_3:
        /*0004*/ 	.word	index@(triton_per_fused__softmax_add_6)
        /*0008*/ 	.word	0x0000003c


	//----- nvinfo : EIATTR_MIN_STACK_SIZE
	.align		4
.L_4:
        /*000c*/ 	.byte	0x04, 0x12
        /*000e*/ 	.short	(.L_6 - .L_5)
	.align		4
.L_5:
        /*0010*/ 	.word	index@(triton_per_fused__softmax_add_6)
        /*0014*/ 	.word	0x00000000


	//----- nvinfo : EIATTR_FRAME_SIZE
	.align		4
.L_6:
        /*0018*/ 	.byte	0x04, 0x11
        /*001a*/ 	.short	(.L_8 - .L_7)
	.align		4
.L_7:
        /*001c*/ 	.word	index@(triton_per_fused__softmax_add_6)
        /*0020*/ 	.word	0x00000000


	//----- nvinfo : EIATTR_MIN_STACK_SIZE
	.align		4
.L_8:
        /*0024*/ 	.byte	0x04, 0x12
        /*0026*/ 	.short	(.L_10 - .L_9)
	.align		4
.L_9:
        /*0028*/ 	.word	index@(triton_per_fused__softmax_add_6)
        /*002c*/ 	.word	0x00000000
.L_10:


//--------------------- .nv.info.triton_per_fused__softmax_add_6 --------------------------
	.section	.nv.info.triton_per_fused__softmax_add_6,"",@"SHT_CUDA_INFO"
	.sectionflags	@""
	.align	4


	//----- nvinfo : EIATTR_CUDA_API_VERSION
	.align		4
        /*0000*/ 	.byte	0x04, 0x37
        /*0002*/ 	.short	(.L_12 - .L_11)
.L_11:
        /*0004*/ 	.word	0x0000007c


	//----- nvinfo : EIATTR_KPARAM_INFO
	.align		4
.L_12:
        /*0008*/ 	.byte	0x04, 0x17
        /*000a*/ 	.short	(.L_14 - .L_13)
.L_13:
        /*000c*/ 	.word	0x00000000
        /*0010*/ 	.short	0x0004
        /*0012*/ 	.short	0x001c
        /*0014*/ 	.byte	0x00, 0xf0, 0x11, 0x00


	//----- nvinfo : EIATTR_KPARAM_INFO
	.align		4
.L_14:
        /*0018*/ 	.byte	0x04, 0x17
        /*001a*/ 	.short	(.L_16 - .L_15)
.L_15:
        /*001c*/ 	.word	0x00000000
        /*0020*/ 	.short	0x0003
        /*0022*/ 	.short	0x0018
        /*0024*/ 	.byte	0x00, 0xf0, 0x11, 0x00


	//----- nvinfo : EIATTR_KPARAM_INFO
	.align		4
.L_16:
        /*0028*/ 	.byte	0x04, 0x17
        /*002a*/ 	.short	(.L_18 - .L_17)
.L_17:
        /*002c*/ 	.word	0x00000000
        /*0030*/ 	.short	0x0002
        /*0032*/ 	.short	0x0010
        /*0034*/ 	.byte	0x00, 0xf4, 0x21, 0x00


	//----- nvinfo : EIATTR_KPARAM_INFO
	.align		4
.L_18:
        /*0038*/ 	.byte	0x04, 0x17
        /*003a*/ 	.short	(.L_20 - .L_19)
.L_19:
        /*003c*/ 	.word	0x00000000
        /*0040*/ 	.short	0x0001
        /*0042*/ 	.short	0x0008
        /*0044*/ 	.byte	0x00, 0xf4, 0x21, 0x00


	//----- nvinfo : EIATTR_KPARAM_INFO
	.align		4
.L_20:
        /*0048*/ 	.byte	0x04, 0x17
        /*004a*/ 	.short	(.L_22 - .L_21)
.L_21:
        /*004c*/ 	.word	0x00000000
        /*0050*/ 	.short	0x0000
        /*0052*/ 	.short	0x0000
        /*0054*/ 	.byte	0x00, 0xf4, 0x21, 0x00


	//----- nvinfo : EIATTR_SPARSE_MMA_MASK
	.align		4
.L_22:
        /*0058*/ 	.byte	0x03, 0x50
        /*005a*/ 	.short	0x0000


	//----- nvinfo : EIATTR_MAXREG_COUNT
	.align		4
        /*005c*/ 	.byte	0x03, 0x1b
        /*005e*/ 	.short	0x00ff


	//----- nvinfo : EIATTR_EXTERNS
	.align		4
        /*0060*/ 	.byte	0x04, 0x0f
        /*0062*/ 	.short	(.L_24 - .L_23)


	//   ....[0]....
	.align		4
.L_23:
        /*0064*/ 	.word	index@(__assertfail)


	//----- nvinfo : EIATTR_COOP_GROUP_MASK_REGIDS
	.align		4
.L_24:
        /*0068*/ 	.byte	0x04, 0x29
        /*006a*/ 	.short	(.L_26 - .L_25)


	//   ....[0]....
.L_25:
        /*006c*/ 	.word	0xffffffff


	//   ....[1]....
        /*0070*/ 	.word	0xffffffff


	//   ....[2]....
        /*0074*/ 	.word	0xffffffff


	//   ....[3]....
        /*0078*/ 	.word	0xffffffff


	//   ....[4]....
        /*007c*/ 	.word	0xffffffff


	//   ....[5]....
        /*0080*/ 	.word	0xffffffff


	//----- nvinfo : EIATTR_COOP_GROUP_INSTR_OFFSETS
	.align		4
.L_26:
        /*0084*/ 	.byte	0x04, 0x28
        /*0086*/ 	.short	(.L_28 - .L_27)


	//   ....[0]....
.L_27:
        /*0088*/ 	.word	0x00001880


	//   ....[1]....
        /*008c*/ 	.word	0x000018e0


	//   ....[2]....
        /*0090*/ 	.word	0x00001930


	//   ....[3]....
        /*0094*/ 	.word	0x00001de0


	//   ....[4]....
        /*0098*/ 	.word	0x00001e00


	//   ....[5]....
        /*009c*/ 	.word	0x00001e20


	//----- nvinfo : EIATTR_SYSCALL_OFFSETS
	.align		4
.L_28:
        /*00a0*/ 	.byte	0x04, 0x46
        /*00a2*/ 	.short	(.L_30 - .L_29)


	//   ....[0]....
.L_29:
        /*00a4*/ 	.word	0x00000d80


	//----- nvinfo : EIATTR_EXIT_INSTR_OFFSETS
	.align		4
.L_30:
        /*00a8*/ 	.byte	0x04, 0x1c
        /*00aa*/ 	.short	(.L_32 - .L_31)


	//   ....[0]....
.L_31:
        /*00ac*/ 	.word	0x000021a0


	//   ....[1]....
        /*00b0*/ 	.word	0x000021d0


	//----- nvinfo : EIATTR_REQNTID
	.align		4
.L_32:
        /*00b4*/ 	.byte	0x04, 0x10
        /*00b6*/ 	.short	(.L_34 - .L_33)
.L_33:
        /*00b8*/ 	.word	0x00000100
        /*00bc*/ 	.word	0x00000001
        /*00c0*/ 	.word	0x00000001


	//----- nvinfo : EIATTR_CRS_STACK_SIZE
	.align		4
.L_34:
        /*00c4*/ 	.byte	0x04, 0x1e
        /*00c6*/ 	.short	(.L_36 - .L_35)
.L_35:
        /*00c8*/ 	.word	0x00000000


	//----- nvinfo : EIATTR_CBANK_PARAM_SIZE
	.align		4
.L_36:
        /*00cc*/ 	.byte	0x03, 0x19
        /*00ce*/ 	.short	0x0020


	//----- nvinfo : EIATTR_PARAM_CBANK
	.align		4
        /*00d0*/ 	.byte	0x04, 0x0a
        /*00d2*/ 	.short	(.L_38 - .L_37)
	.align		4
.L_37:
        /*00d4*/ 	.word	index@(.nv.constant0.triton_per_fused__softmax_add_6)
        /*00d8*/ 	.short	0x0210
        /*00da*/ 	.short	0x0020


	//----- nvinfo : EIATTR_SW_WAR
	.align		4
.L_38:
        /*00dc*/ 	.byte	0x04, 0x36
        /*00de*/ 	.short	(.L_40 - .L_39)
.L_39:
        /*00e0*/ 	.word	0x00000008
.L_40:


//--------------------- .nv.callgraph             --------------------------
	.section	.nv.callgraph,"",@"SHT_CUDA_CALLGRAPH"
	.align	4
	.sectionentsize	8
	.align		4
        /*0000*/ 	.word	0x00000000
	.align		4
        /*0004*/ 	.word	0xffffffff
	.align		4
        /*0008*/ 	.word	index@(triton_per_fused__softmax_add_6)
	.align		4
        /*000c*/ 	.word	index@(__assertfail)
	.align		4
        /*0010*/ 	.word	0x00000000
	.align		4
        /*0014*/ 	.word	0xfffffffe
	.align		4
        /*0018*/ 	.word	0x00000000
	.align		4
        /*001c*/ 	.word	0xfffffffd
	.align		4
        /*0020*/ 	.word	0x00000000
	.align		4
        /*0024*/ 	.word	0xfffffffc


//--------------------- .nv.constant4             --------------------------
	.section	.nv.constant4,"a",@progbits
	.align	8
	.align		8
.nv.constant4:
        /*0000*/ 	.dword	__assertfail
	.align		8
        /*0008*/ 	.dword	assertFunc_0
	.align		8
        /*0010*/ 	.dword	assertFile_0
	.align		8
        /*0018*/ 	.dword	assertMessage_0


//--------------------- .text.triton_per_fused__softmax_add_6 --------------------------
	.section	.text.triton_per_fused__softmax_add_6,"ax",@progbits
	.sectionflags	@"SHF_BARRIERS=1"
	.align	128
        .global         triton_per_fused__softmax_add_6
        .type           triton_per_fused__softmax_add_6,@function
        .size           triton_per_fused__softmax_add_6,(.L_x_2 - triton_per_fused__softmax_add_6)
        .other          triton_per_fused__softmax_add_6,@"STO_CUDA_ENTRY STV_DEFAULT"
triton_per_fused__softmax_add_6:
.text.triton_per_fused__softmax_add_6:
[----:B------:R-:W0:Y:S02]  /*0000*/  LDC R1, c[0x0][0x28] ;  /* 0x00000a00ff017b82 */ /* 0x000e240000000800 */
[----:B------:R-:W1:Y:S01]  /*0010*/  S2R R42, SR_TID.X ;  /* 0x00000000002a7919 */ /* 0x000e620000002100 */
[----:B------:R-:W2:Y:S01]  /*0020*/  LDC.64 R24, c[0x0][0x210] ;  /* 0x00008400ff187b82 */ /* 0x000ea20000000a00 */
[----:B------:R-:W-:Y:S02]  /*0030*/  CS2R R8, SRZ ;  /* 0x0000000000087805 */ /* 0x000fe4000001ff00 */
[----:B------:R-:W-:Y:S01]  /*0040*/  CS2R R10, SRZ ;  /* 0x00000000000a7805 */ /* 0x000fe2000001ff00 */
[----:B------:R-:W3:Y:S01]  /*0050*/  S2R R27, SR_CTAID.X ;  /* 0x00000000001b7919 */ /* 0x000ee20000002500 */
[----:B------:R-:W-:Y:S01]  /*0060*/  ULDC.64 UR6, c[0x0][0x208] ;  /* 0x0000820000067ab9 */ /* 0x000fe20000000a00 */
[----:B------:R-:W-:Y:S02]  /*0070*/  CS2R R6, SRZ ;  /* 0x0000000000067805 */ /* 0x000fe4000001ff00 */
[----:B------:R-:W4:Y:S01]  /*0080*/  S2UR UR5, SR_CgaCtaId ;  /* 0x00000000000579c3 */ /* 0x000f220000008800 */
[----:B------:R-:W-:Y:S01]  /*0090*/  UMOV UR4, 0x400 ;  /* 0x0000040000047882 */ /* 0x000fe20000000000 */
[----:B------:R-:W-:Y:S01]  /*00a0*/  ULDC.64 UR8, c[0x0][0x218] ;  /* 0x0000860000087ab9 */ /* 0x000fe20000000a00 */
[----:B-1----:R-:W-:Y:S01]  /*00b0*/  SHF.R.U32.HI R0, RZ, 0x4, R42 ;  /* 0x00000004ff007819 */ /* 0x002fe2000001162a */
[C---:B------:R-:W-:Y:S01]  /*00c0*/  IMAD.SHL.U32 R12, R42.reuse, 0x4, RZ ;  /* 0x000000042a0c7824 */ /* 0x040fe200078e00ff */
[----:B------:R-:W-:-:S02]  /*00d0*/  LOP3.LUT R40, R42, 0x20, RZ, 0xc0, !PT ;  /* 0x000000202a287812 */ /* 0x000fc400078ec0ff */
[----:B------:R-:W-:Y:S01]  /*00e0*/  SGXT.U32 R0, R0, 0x1 ;  /* 0x000000010000781a */ /* 0x000fe20000000000 */
[----:B---3--:R-:W-:Y:S01]  /*00f0*/  IMAD.SHL.U32 R27, R27, 0x20, RZ ;  /* 0x000000201b1b7824 */ /* 0x008fe200078e00ff */
[----:B------:R-:W-:Y:S02]  /*0100*/  SHF.R.U32.HI R3, RZ, 0x4, R40 ;  /* 0x00000004ff037819 */ /* 0x000fe40000011628 */
[----:B------:R-:W-:Y:S02]  /*0110*/  LOP3.LUT R4, R12, 0x3c, RZ, 0xc0, !PT ;  /* 0x0000003c0c047812 */ /* 0x000fe400078ec0ff */
[----:B------:R-:W-:Y:S02]  /*0120*/  LOP3.LUT R3, R0, R3, RZ, 0xfc, !PT ;  /* 0x0000000300037212 */ /* 0x000fe400078efcff */
[----:B------:R-:W-:-:S04]  /*0130*/  SHF.R.U32.HI R0, RZ, 0x4, R42 ;  /* 0x00000004ff007819 */ /* 0x000fc8000001162a */
[----:B------:R-:W-:-:S04]  /*0140*/  LOP3.LUT R3, R3, 0x4, R0, 0xf8, !PT ;  /* 0x0000000403037812 */ /* 0x000fc800078ef800 */
[----:B------:R-:W-:-:S04]  /*0150*/  LOP3.LUT R0, R3, 0x8, R0, 0xf8, !PT ;  /* 0x0000000803007812 */ /* 0x000fc800078ef800 */
[----:B------:R-:W-:-:S04]  /*0160*/  LOP3.LUT R3, R27, R0, RZ, 0xfc, !PT ;  /* 0x000000001b037212 */ /* 0x000fc800078efcff */
[C---:B------:R-:W-:Y:S01]  /*0170*/  ISETP.GE.AND P4, PT, R3.reuse, 0x400, PT ;  /* 0x000004000300780c */ /* 0x040fe20003f86270 */
[----:B------:R-:W-:Y:S01]  /*0180*/  IMAD R23, R3, 0x40, R4 ;  /* 0x0000004003177824 */ /* 0x000fe200078e0204 */
[----:B------:R-:W-:-:S03]  /*0190*/  LOP3.LUT R2, R27, 0x10, R0, 0xfe, !PT ;  /* 0x000000101b027812 */ /* 0x000fc600078efe00 */
[----:B--2---:R-:W-:Y:S01]  /*01a0*/  IMAD.WIDE R22, R23, 0x4, R24 ;  /* 0x0000000417167825 */ /* 0x004fe200078e0218 */
[----:B------:R-:W-:-:S03]  /*01b0*/  ISETP.GE.AND P5, PT, R2, 0x400, PT ;  /* 0x000004000200780c */ /* 0x000fc60003fa6270 */
[----:B------:R-:W-:-:S04]  /*01c0*/  IMAD R5, R2, 0x40, R4 ;  /* 0x0000004002057824 */ /* 0x000fc800078e0204 */
[----:B------:R-:W2:Y:S01]  /*01d0*/  @!P4 LDG.E.128 R8, desc[UR6][R22.64] ;  /* 0x000000061608c981 */ /* 0x000ea2000c1e1d00 */
[----:B------:R-:W-:Y:S01]  /*01e0*/  IMAD.WIDE R24, R5, 0x4, R24 ;  /* 0x0000000405187825 */ /* 0x000fe200078e0218 */
[----:B------:R-:W-:-:S06]  /*01f0*/  CS2R R4, SRZ ;  /* 0x0000000000047805 */ /* 0x000fcc000001ff00 */
[----:B------:R-:W3:Y:S01]  /*0200*/  @!P5 LDG.E.128 R4, desc[UR6][R24.64] ;  /* 0x000000061804d981 */ /* 0x000ee2000c1e1d00 */
[----:B------:R-:W-:Y:S01]  /*0210*/  IMAD.SHL.U32 R13, R42, 0x80, RZ ;  /* 0x000000802a0d7824 */ /* 0x000fe200078e00ff */
[----:B----4-:R-:W-:Y:S01]  /*0220*/  UPRMT UR4, UR5, 0x654, UR4 ;  /* 0x0000065405047896 */ /* 0x010fe20008000004 */
[----:B------:R-:W-:-:S03]  /*0230*/  SHF.R.S32.HI R16, RZ, 0x1f, R3 ;  /* 0x0000001fff107819 */ /* 0x000fc60000011403 */
[----:B------:R-:W-:Y:S02]  /*0240*/  LOP3.LUT R13, R13, 0x780, RZ, 0xc0, !PT ;  /* 0x000007800d0d7812 */ /* 0x000fe400078ec0ff */
[----:B------:R-:W-:Y:S02]  /*0250*/  LEA.HI R16, R16, R3, RZ, 0x6 ;  /* 0x0000000310107211 */ /* 0x000fe400078f30ff */
[----:B------:R-:W-:Y:S02]  /*0260*/  LOP3.LUT R26, R0, R13, RZ, 0xfc, !PT ;  /* 0x0000000d001a7212 */ /* 0x000fe400078efcff */
[----:B------:R-:W-:Y:S02]  /*0270*/  LOP3.LUT R19, R0, 0x20, R13, 0xfe, !PT ;  /* 0x0000002000137812 */ /* 0x000fe400078efe0d */
[----:B------:R-:W-:Y:S02]  /*0280*/  LOP3.LUT R18, R0, 0x40, R13, 0xfe, !PT ;  /* 0x0000004000127812 */ /* 0x000fe400078efe0d */
[----:B------:R-:W-:-:S02]  /*0290*/  LEA.HI R26, R13, R26, RZ, 0x1b ;  /* 0x0000001a0d1a7211 */ /* 0x000fc400078fd8ff */
[----:B------:R-:W-:Y:S02]  /*02a0*/  LEA.HI R19, R19, R19, RZ, 0x1b ;  /* 0x0000001313137211 */ /* 0x000fe400078fd8ff */
[----:B------:R-:W-:Y:S02]  /*02b0*/  LEA.HI R18, R18, R18, RZ, 0x1b ;  /* 0x0000001212127211 */ /* 0x000fe400078fd8ff */
[----:B------:R-:W-:Y:S02]  /*02c0*/  LOP3.LUT R17, R0, 0x60, R13, 0xfe, !PT ;  /* 0x0000006000117812 */ /* 0x000fe400078efe0d */
[----:B------:R-:W-:Y:S02]  /*02d0*/  LOP3.LUT R15, R0, 0x30, R13, 0xfe, !PT ;  /* 0x00000030000f7812 */ /* 0x000fe400078efe0d */
[----:B------:R-:W-:Y:S02]  /*02e0*/  LOP3.LUT R21, R0, 0x50, R13, 0xfe, !PT ;  /* 0x0000005000157812 */ /* 0x000fe400078efe0d */
[----:B------:R-:W-:-:S02]  /*02f0*/  LOP3.LUT R32, R0, 0x70, R13, 0xfe, !PT ;  /* 0x0000007000207812 */ /* 0x000fc400078efe0d */
[----:B------:R-:W-:Y:S02]  /*0300*/  LEA R13, R26, UR4, 0x2 ;  /* 0x000000041a0d7c11 */ /* 0x000fe4000f8e10ff */
[----:B------:R-:W-:Y:S02]  /*0310*/  LEA R14, R18, UR4, 0x2 ;  /* 0x00000004120e7c11 */ /* 0x000fe4000f8e10ff */
[----:B------:R-:W-:Y:S02]  /*0320*/  LEA.HI R17, R17, R17, RZ, 0x1b ;  /* 0x0000001111117211 */ /* 0x000fe400078fd8ff */
[----:B------:R-:W-:Y:S02]  /*0330*/  LEA.HI R15, R15, R15, RZ, 0x1b ;  /* 0x0000000f0f0f7211 */ /* 0x000fe400078fd8ff */
[----:B------:R-:W-:Y:S02]  /*0340*/  LEA R20, R17, UR4, 0x2 ;  /* 0x0000000411147c11 */ /* 0x000fe4000f8e10ff */
[----:B------:R-:W-:-:S02]  /*0350*/  LEA R31, R15, UR4, 0x2 ;  /* 0x000000040f1f7c11 */ /* 0x000fc4000f8e10ff */
[----:B------:R-:W-:-:S05]  /*0360*/  LOP3.LUT R0, R16, 0x3ffffc0, RZ, 0xc0, !PT ;  /* 0x03ffffc010007812 */ /* 0x000fca00078ec0ff */
[----:B------:R-:W-:-:S04]  /*0370*/  IMAD.IADD R0, R3, 0x1, -R0 ;  /* 0x0000000103007824 */ /* 0x000fc800078e0a00 */
[----:B------:R-:W-:Y:S01]  /*0380*/  IMAD.SHL.U32 R35, R0, 0x40, RZ ;  /* 0x0000004000237824 */ /* 0x000fe200078e00ff */
[----:B--2---:R-:W-:Y:S02]  /*0390*/  SEL R30, R8, RZ, !P4 ;  /* 0x000000ff081e7207 */ /* 0x004fe40006000000 */
[----:B------:R-:W-:Y:S02]  /*03a0*/  SEL R34, R9, RZ, !P4 ;  /* 0x000000ff09227207 */ /* 0x000fe40006000000 */
[----:B------:R-:W-:Y:S01]  /*03b0*/  LEA R9, R19, UR4, 0x2 ;  /* 0x0000000413097c11 */ /* 0x000fe2000f8e10ff */
[----:B------:R1:W-:Y:S01]  /*03c0*/  STS [R13], R30 ;  /* 0x0000001e0d007388 */ /* 0x0003e20000000800 */
[----:B------:R-:W-:Y:S02]  /*03d0*/  SEL R33, R10, RZ, !P4 ;  /* 0x000000ff0a217207 */ /* 0x000fe40006000000 */
[----:B------:R-:W-:Y:S01]  /*03e0*/  SEL R37, R11, RZ, !P4 ;  /* 0x000000ff0b257207 */ /* 0x000fe20006000000 */
[----:B------:R2:W-:Y:S01]  /*03f0*/  STS [R9], R34 ;  /* 0x0000002209007388 */ /* 0x0005e20000000800 */
[----:B---3--:R-:W-:Y:S01]  /*0400*/  SEL R8, R4, RZ, !P5 ;  /* 0x000000ff04087207 */ /* 0x008fe20006800000 */
[----:B------:R-:W3:Y:S01]  /*0410*/  LDC.64 R10, c[0x0][0x218] ;  /* 0x00008600ff0a7b82 */ /* 0x000ee20000000a00 */
[----:B------:R-:W-:Y:S01]  /*0420*/  SEL R28, R5, RZ, !P5 ;  /* 0x000000ff051c7207 */ /* 0x000fe20006800000 */
[----:B------:R4:W-:Y:S01]  /*0430*/  STS [R14], R33 ;  /* 0x000000210e007388 */ /* 0x0009e20000000800 */
[----:B------:R-:W-:-:S02]  /*0440*/  SEL R29, R6, RZ, !P5 ;  /* 0x000000ff061d7207 */ /* 0x000fc40006800000 */
[----:B------:R-:W-:Y:S02]  /*0450*/  CS2R R4, SRZ ;  /* 0x0000000000047805 */ /* 0x000fe4000001ff00 */
[----:B-1----:R-:W-:Y:S01]  /*0460*/  SEL R30, R7, RZ, !P5 ;  /* 0x000000ff071e7207 */ /* 0x002fe20006800000 */
[----:B------:R1:W-:Y:S01]  /*0470*/  STS [R20], R37 ;  /* 0x0000002514007388 */ /* 0x0003e20000000800 */
[----:B------:R-:W-:Y:S02]  /*0480*/  CS2R R6, SRZ ;  /* 0x0000000000067805 */ /* 0x000fe4000001ff00 */
[----:B--2---:R-:W-:Y:S01]  /*0490*/  LEA.HI R9, R32, R32, RZ, 0x1b ;  /* 0x0000002020097211 */ /* 0x004fe200078fd8ff */
[----:B------:R2:W-:Y:S01]  /*04a0*/  STS [R13+0x40], R8 ;  /* 0x000040080d007388 */ /* 0x0005e20000000800 */
[----:B----4-:R-:W-:Y:S02]  /*04b0*/  LEA.HI R14, R21, R21, RZ, 0x1b ;  /* 0x00000015150e7211 */ /* 0x010fe400078fd8ff */
[----:B------:R-:W-:Y:S01]  /*04c0*/  LEA R33, R9, UR4, 0x2 ;  /* 0x0000000409217c11 */ /* 0x000fe2000f8e10ff */
[----:B------:R-:W-:Y:S01]  /*04d0*/  STS [R31], R28 ;  /* 0x0000001c1f007388 */ /* 0x000fe20000000800 */
[----:B------:R-:W-:-:S02]  /*04e0*/  LEA R32, R14, UR4, 0x2 ;  /* 0x000000040e207c11 */ /* 0x000fc4000f8e10ff */
[----:B-1----:R-:W-:Y:S02]  /*04f0*/  LOP3.LUT R37, R35, 0x3c, R12, 0xf8, !PT ;  /* 0x0000003c23257812 */ /* 0x002fe400078ef80c */
[----:B--2---:R-:W-:Y:S01]  /*0500*/  SHF.R.S32.HI R13, RZ, 0x1f, R2 ;  /* 0x0000001fff0d7819 */ /* 0x004fe20000011402 */
[----:B------:R-:W-:Y:S02]  /*0510*/  STS [R32], R29 ;  /* 0x0000001d20007388 */ /* 0x000fe40000000800 */
[----:B---3--:R-:W-:Y:S02]  /*0520*/  IMAD.WIDE R20, R37, 0x8, R10 ;  /* 0x0000000825147825 */ /* 0x008fe400078e020a */
[----:B------:R1:W-:Y:S01]  /*0530*/  STS [R33], R30 ;  /* 0x0000001e21007388 */ /* 0x0003e20000000800 */
[----:B------:R-:W-:Y:S01]  /*0540*/  BAR.SYNC.DEFER_BLOCKING 0x0 ;  /* 0x0000000000007b1d */ /* 0x000fe20000010000 */
[----:B------:R-:W-:-:S04]  /*0550*/  LEA.HI R0, R13, R2, RZ, 0x6 ;  /* 0x000000020d007211 */ /* 0x000fc800078f30ff */
[----:B------:R-:W-:-:S05]  /*0560*/  LOP3.LUT R13, R0, 0x3ffffc0, RZ, 0xc0, !PT ;  /* 0x03ffffc0000d7812 */ /* 0x000fca00078ec0ff */
[----:B------:R-:W-:-:S04]  /*0570*/  IMAD.IADD R13, R2, 0x1, -R13 ;  /* 0x00000001020d7824 */ /* 0x000fc800078e0a0d */
[----:B------:R-:W-:Y:S01]  /*0580*/  IMAD.SHL.U32 R13, R13, 0x40, RZ ;  /* 0x000000400d0d7824 */ /* 0x000fe200078e00ff */
[----:B------:R-:W2:Y:S04]  /*0590*/  @!P4 LDG.E.EL.128 R4, desc[UR6][R20.64] ;  /* 0x000000061404c981 */ /* 0x000ea8000c2e1d00 */
[----:B------:R-:W-:Y:S02]  /*05a0*/  LOP3.LUT R39, R13, 0x3c, R12, 0xf8, !PT ;  /* 0x0000003c0d277812 */ /* 0x000fe400078ef80c */
[----:B-1----:R-:W-:Y:S02]  /*05b0*/  CS2R R32, SRZ ;  /* 0x0000000000207805 */ /* 0x002fe4000001ff00 */
[----:B------:R-:W-:Y:S02]  /*05c0*/  SHF.R.S32.HI R8, RZ, 0x1f, R35 ;  /* 0x0000001fff087819 */ /* 0x000fe40000011423 */
[----:B------:R-:W-:-:S02]  /*05d0*/  CS2R R34, SRZ ;  /* 0x0000000000227805 */ /* 0x000fc4000001ff00 */
[----:B------:R-:W-:Y:S01]  /*05e0*/  LEA R44, P0, R37, UR8, 0x3 ;  /* 0x00000008252c7c11 */ /* 0x000fe2000f8018ff */
[----:B------:R-:W-:Y:S01]  /*05f0*/  IMAD.WIDE R10, R39, 0x8, R10 ;  /* 0x00000008270a7825 */ /* 0x000fe200078e020a */
[----:B------:R-:W-:Y:S02]  /*0600*/  CS2R R28, SRZ ;  /* 0x00000000001c7805 */ /* 0x000fe4000001ff00 */
[----:B------:R-:W-:Y:S02]  /*0610*/  CS2R R30, SRZ ;  /* 0x00000000001e7805 */ /* 0x000fe4000001ff00 */
[----:B------:R-:W-:Y:S01]  /*0620*/  LEA.HI.X R45, R37, UR9, R8, 0x3, P0 ;  /* 0x00000009252d7c11 */ /* 0x000fe200080f1c08 */
[----:B------:R-:W3:Y:S04]  /*0630*/  @!P5 LDG.E.EL.128 R32, desc[UR6][R10.64] ;  /* 0x000000060a20d981 */ /* 0x000ee8000c2e1d00 */
[----:B------:R1:W4:Y:S01]  /*0640*/  @!P4 LDG.E.EL.128 R28, desc[UR6][R44.64+0x10] ;  /* 0x000010062c1cc981 */ /* 0x000322000c2e1d00 */
[----:B------:R-:W-:-:S02]  /*0650*/  SHF.R.S32.HI R8, RZ, 0x1f, R13 ;  /* 0x0000001fff087819 */ /* 0x000fc4000001140d */
[C---:B------:R-:W-:Y:S02]  /*0660*/  LEA R12, P0, R39.reuse, UR8, 0x3 ;  /* 0x00000008270c7c11 */ /* 0x040fe4000f8018ff */
[----:B------:R-:W-:Y:S02]  /*0670*/  CS2R R36, SRZ ;  /* 0x0000000000247805 */ /* 0x000fe4000001ff00 */
[----:B------:R-:W-:Y:S02]  /*0680*/  LEA.HI.X R13, R39, UR9, R8, 0x3, P0 ;  /* 0x00000009270d7c11 */ /* 0x000fe400080f1c08 */
[----:B------:R-:W-:-:S06]  /*0690*/  CS2R R38, SRZ ;  /* 0x0000000000267805 */ /* 0x000fcc000001ff00 */
[----:B------:R3:W5:Y:S01]  /*06a0*/  @!P5 LDG.E.EL.128 R36, desc[UR6][R12.64+0x10] ;  /* 0x000010060c24d981 */ /* 0x000762000c2e1d00 */
[----:B--2---:R-:W-:Y:S02]  /*06b0*/  SEL R4, R4, RZ, !P4 ;  /* 0x000000ff04047207 */ /* 0x004fe40006000000 */
[----:B------:R-:W-:Y:S02]  /*06c0*/  SEL R21, R6, RZ, !P4 ;  /* 0x000000ff06157207 */ /* 0x000fe40006000000 */
[----:B------:R-:W-:Y:S02]  /*06d0*/  SEL R5, R5, RZ, !P4 ;  /* 0x000000ff05057207 */ /* 0x000fe40006000000 */
[----:B------:R-:W-:Y:S02]  /*06e0*/  SEL R6, R7, RZ, !P4 ;  /* 0x000000ff07067207 */ /* 0x000fe40006000000 */
[----:B------:R-:W-:Y:S02]  /*06f0*/  IADD3 R43, P2, R4, 0xe1, RZ ;  /* 0x000000e1042b7810 */ /* 0x000fe40007f5e0ff */
[----:B-1----:R-:W-:-:S02]  /*0700*/  IADD3 R44, P3, R21, 0xe1, RZ ;  /* 0x000000e1152c7810 */ /* 0x002fc40007f7e0ff */
[----:B------:R-:W-:Y:S02]  /*0710*/  ISETP.GE.AND P0, PT, R5, RZ, PT ;  /* 0x000000ff0500720c */ /* 0x000fe40003f06270 */
[----:B------:R-:W-:Y:S01]  /*0720*/  ISETP.GE.AND P1, PT, R6, RZ, PT ;  /* 0x000000ff0600720c */ /* 0x000fe20003f26270 */
[----:B------:R-:W-:Y:S02]  /*0730*/  IMAD.X R46, RZ, RZ, R5, P2 ;  /* 0x000000ffff2e7224 */ /* 0x000fe400010e0605 */
[----:B------:R-:W-:Y:S01]  /*0740*/  IMAD.X R41, RZ, RZ, R6, P3 ;  /* 0x000000ffff297224 */ /* 0x000fe200018e0606 */
[----:B------:R-:W-:Y:S02]  /*0750*/  SEL R43, R43, R4, !P0 ;  /* 0x000000042b2b7207 */ /* 0x000fe40004000000 */
[----:B------:R-:W-:Y:S02]  /*0760*/  SEL R44, R44, R21, !P1 ;  /* 0x000000152c2c7207 */ /* 0x000fe40004800000 */
[----:B------:R-:W-:-:S02]  /*0770*/  SEL R46, R46, R5, !P0 ;  /* 0x000000052e2e7207 */ /* 0x000fc40004000000 */
[----:B------:R-:W-:Y:S02]  /*0780*/  SEL R41, R41, R6, !P1 ;  /* 0x0000000629297207 */ /* 0x000fe40004800000 */
[----:B------:R-:W-:Y:S02]  /*0790*/  ISETP.GT.U32.AND P0, PT, R43, 0xe0, PT ;  /* 0x000000e02b00780c */ /* 0x000fe40003f04070 */
[----:B------:R-:W-:Y:S02]  /*07a0*/  ISETP.GT.U32.AND P1, PT, R44, 0xe0, PT ;  /* 0x000000e02c00780c */ /* 0x000fe40003f24070 */
[----:B---3--:R-:W-:Y:S02]  /*07b0*/  SEL R13, R32, RZ, !P5 ;  /* 0x000000ff200d7207 */ /* 0x008fe40006800000 */
[----:B------:R-:W-:Y:S02]  /*07c0*/  ISETP.GT.U32.AND.EX P0, PT, R46, RZ, PT, P0 ;  /* 0x000000ff2e00720c */ /* 0x000fe40003f04100 */
[----:B------:R-:W-:-:S02]  /*07d0*/  ISETP.GT.U32.AND.EX P1, PT, R41, RZ, PT, P1 ;  /* 0x000000ff2900720c */ /* 0x000fc40003f24110 */
[----:B----4-:R-:W-:Y:S02]  /*07e0*/  SEL R11, R30, RZ, !P4 ;  /* 0x000000ff1e0b7207 */ /* 0x010fe40006000000 */
[----:B------:R-:W-:Y:S02]  /*07f0*/  SEL R32, R33, RZ, !P5 ;  /* 0x000000ff21207207 */ /* 0x000fe40006800000 */
[----:B------:R-:W-:Y:S02]  /*0800*/  SEL R6, R34, RZ, !P5 ;  /* 0x000000ff22067207 */ /* 0x000fe40006800000 */
[----:B------:R-:W-:Y:S02]  /*0810*/  IADD3 R30, P6, R13, 0xe1, RZ ;  /* 0x000000e10d1e7810 */ /* 0x000fe40007fde0ff */
[----:B------:R-:W-:Y:S02]  /*0820*/  SEL R4, RZ, 0x1, !P0 ;  /* 0x00000001ff047807 */ /* 0x000fe40004000000 */
[----:B------:R-:W-:-:S02]  /*0830*/  SEL R5, RZ, 0x1fffe, !P1 ;  /* 0x0001fffeff057807 */ /* 0x000fc40004800000 */
[----:B------:R-:W-:Y:S02]  /*0840*/  SEL R21, R35, RZ, !P5 ;  /* 0x000000ff23157207 */ /* 0x000fe40006800000 */
[----:B------:R-:W-:Y:S02]  /*0850*/  SEL R8, R31, RZ, !P4 ;  /* 0x000000ff1f087207 */ /* 0x000fe40006000000 */
[----:B------:R-:W-:Y:S01]  /*0860*/  SEL R7, R29, RZ, !P4 ;  /* 0x000000ff1d077207 */ /* 0x000fe20006000000 */
[----:B------:R-:W-:Y:S01]  /*0870*/  IMAD.X R29, RZ, RZ, R32, P6 ;  /* 0x000000ffff1d7224 */ /* 0x000fe200030e0620 */
[----:B------:R-:W-:Y:S01]  /*0880*/  IADD3 R31, P1, R6, 0xe1, RZ ;  /* 0x000000e1061f7810 */ /* 0x000fe20007f3e0ff */
[----:B------:R-:W-:Y:S01]  /*0890*/  IMAD.IADD R4, R4, 0x1, R5 ;  /* 0x0000000104047824 */ /* 0x000fe200078e0205 */
[----:B------:R-:W-:Y:S02]  /*08a0*/  ISETP.GE.AND P0, PT, R32, RZ, PT ;  /* 0x000000ff2000720c */ /* 0x000fe40003f06270 */
[----:B------:R-:W-:-:S02]  /*08b0*/  ISETP.GE.AND P6, PT, R21, RZ, PT ;  /* 0x000000ff1500720c */ /* 0x000fc40003fc6270 */
[----:B------:R-:W-:Y:S01]  /*08c0*/  SEL R5, R28, RZ, !P4 ;  /* 0x000000ff1c057207 */ /* 0x000fe20006000000 */
[----:B------:R-:W-:Y:S01]  /*08d0*/  IMAD.X R28, RZ, RZ, R21, P1 ;  /* 0x000000ffff1c7224 */ /* 0x000fe200008e0615 */
[----:B------:R-:W-:Y:S02]  /*08e0*/  SEL R30, R30, R13, !P0 ;  /* 0x0000000d1e1e7207 */ /* 0x000fe40004000000 */
[----:B------:R-:W-:Y:S02]  /*08f0*/  SEL R31, R31, R6, !P6 ;  /* 0x000000061f1f7207 */ /* 0x000fe40007000000 */
[----:B------:R-:W-:Y:S02]  /*0900*/  SEL R29, R29, R32, !P0 ;  /* 0x000000201d1d7207 */ /* 0x000fe40004000000 */
[----:B------:R-:W-:Y:S02]  /*0910*/  SEL R28, R28, R21, !P6 ;  /* 0x000000151c1c7207 */ /* 0x000fe40007000000 */
[----:B------:R-:W-:-:S02]  /*0920*/  ISETP.GT.U32.AND P1, PT, R30, 0xe0, PT ;  /* 0x000000e01e00780c */ /* 0x000fc40003f24070 */
[----:B------:R-:W-:Y:S01]  /*0930*/  ISETP.GT.U32.AND P0, PT, R31, 0xe0, PT ;  /* 0x000000e01f00780c */ /* 0x000fe20003f04070 */
[----:B------:R-:W-:Y:S01]  /*0940*/  VIADD R10, R5, 0xe1 ;  /* 0x000000e1050a7836 */ /* 0x000fe20000000000 */
[----:B------:R-:W-:Y:S02]  /*0950*/  IADD3 RZ, P3, R5, 0xe1, RZ ;  /* 0x000000e105ff7810 */ /* 0x000fe40007f7e0ff */
[----:B------:R-:W-:Y:S02]  /*0960*/  ISETP.GE.AND P2, PT, R7, RZ, PT ;  /* 0x000000ff0700720c */ /* 0x000fe40003f46270 */
[----:B------:R-:W-:Y:S02]  /*0970*/  ISETP.GT.U32.AND.EX P1, PT, R29, RZ, PT, P1 ;  /* 0x000000ff1d00720c */ /* 0x000fe40003f24110 */
[----:B------:R-:W-:Y:S01]  /*0980*/  ISETP.GT.U32.AND.EX P0, PT, R28, RZ, PT, P0 ;  /* 0x000000ff1c00720c */ /* 0x000fe20003f04100 */
[----:B------:R-:W-:Y:S01]  /*0990*/  IMAD.X R34, RZ, RZ, R7, P3 ;  /* 0x000000ffff227224 */ /* 0x000fe200018e0607 */
[----:B------:R-:W-:-:S02]  /*09a0*/  SEL R35, R10, R5, !P2 ;  /* 0x000000050a237207 */ /* 0x000fc40005000000 */
[----:B------:R-:W-:Y:S02]  /*09b0*/  SEL R5, RZ, 0x1, !P1 ;  /* 0x00000001ff057807 */ /* 0x000fe40004800000 */
[----:B------:R-:W-:Y:S02]  /*09c0*/  SEL R6, RZ, 0x1fffe, !P0 ;  /* 0x0001fffeff067807 */ /* 0x000fe40004000000 */
[----:B------:R-:W-:Y:S02]  /*09d0*/  IADD3 R32, P3, R11, 0xe1, RZ ;  /* 0x000000e10b207810 */ /* 0x000fe40007f7e0ff */
[----:B------:R-:W-:Y:S01]  /*09e0*/  ISETP.GE.AND P6, PT, R8, RZ, PT ;  /* 0x000000ff0800720c */ /* 0x000fe20003fc6270 */
[----:B------:R-:W-:Y:S01]  /*09f0*/  IMAD.IADD R10, R5, 0x1, R6 ;  /* 0x00000001050a7824 */ /* 0x000fe200078e0206 */
[----:B------:R-:W-:Y:S01]  /*0a00*/  SEL R34, R34, R7, !P2 ;  /* 0x0000000722227207 */ /* 0x000fe20005000000 */
[----:B------:R-:W-:Y:S01]  /*0a10*/  IMAD.X R33, RZ, RZ, R8, P3 ;  /* 0x000000ffff217224 */ /* 0x000fe200018e0608 */
[----:B-----5:R-:W-:-:S02]  /*0a20*/  SEL R7, R36, RZ, !P5 ;  /* 0x000000ff24077207 */ /* 0x020fc40006800000 */
[----:B------:R-:W-:Y:S02]  /*0a30*/  SEL R5, R38, RZ, !P5 ;  /* 0x000000ff26057207 */ /* 0x000fe40006800000 */
[----:B------:R-:W-:Y:S02]  /*0a40*/  SEL R32, R32, R11, !P6 ;  /* 0x0000000b20207207 */ /* 0x000fe40007000000 */
[----:B------:R-:W-:Y:S02]  /*0a50*/  SEL R11, R37, RZ, !P5 ;  /* 0x000000ff250b7207 */ /* 0x000fe40006800000 */
[----:B------:R-:W-:Y:S02]  /*0a60*/  SEL R6, R39, RZ, !P5 ;  /* 0x000000ff27067207 */ /* 0x000fe40006800000 */
[----:B------:R-:W-:Y:S02]  /*0a70*/  IADD3 RZ, P2, R7, 0xe1, RZ ;  /* 0x000000e107ff7810 */ /* 0x000fe40007f5e0ff */
[----:B------:R-:W-:-:S02]  /*0a80*/  IADD3 R38, P3, R5, 0xe1, RZ ;  /* 0x000000e105267810 */ /* 0x000fc40007f7e0ff */
[----:B------:R-:W-:Y:S01]  /*0a90*/  SEL R33, R33, R8, !P6 ;  /* 0x0000000821217207 */ /* 0x000fe20007000000 */
[----:B------:R-:W-:Y:S01]  /*0aa0*/  VIADD R8, R7, 0xe1 ;  /* 0x000000e107087836 */ /* 0x000fe20000000000 */
[----:B------:R-:W-:Y:S02]  /*0ab0*/  ISETP.GE.AND P0, PT, R11, RZ, PT ;  /* 0x000000ff0b00720c */ /* 0x000fe40003f06270 */
[----:B------:R-:W-:Y:S01]  /*0ac0*/  ISETP.GE.AND P1, PT, R6, RZ, PT ;  /* 0x000000ff0600720c */ /* 0x000fe20003f26270 */
[----:B------:R-:W-:Y:S02]  /*0ad0*/  IMAD.X R36, RZ, RZ, R11, P2 ;  /* 0x000000ffff247224 */ /* 0x000fe400010e060b */
[----:B------:R-:W-:Y:S01]  /*0ae0*/  IMAD.X R37, RZ, RZ, R6, P3 ;  /* 0x000000ffff257224 */ /* 0x000fe200018e0606 */
[----:B------:R-:W-:Y:S02]  /*0af0*/  SEL R39, R8, R7, !P0 ;  /* 0x0000000708277207 */ /* 0x000fe40004000000 */
[----:B------:R-:W-:-:S02]  /*0b00*/  SEL R38, R38, R5, !P1 ;  /* 0x0000000526267207 */ /* 0x000fc40004800000 */
[----:B------:R-:W-:Y:S02]  /*0b10*/  SEL R36, R36, R11, !P0 ;  /* 0x0000000b24247207 */ /* 0x000fe40004000000 */
[----:B------:R-:W-:Y:S02]  /*0b20*/  SEL R37, R37, R6, !P1 ;  /* 0x0000000625257207 */ /* 0x000fe40004800000 */
[----:B------:R-:W-:Y:S02]  /*0b30*/  ISETP.GT.U32.AND P1, PT, R35, 0xe0, PT ;  /* 0x000000e02300780c */ /* 0x000fe40003f24070 */
[----:B------:R-:W-:Y:S02]  /*0b40*/  ISETP.GT.U32.AND P0, PT, R32, 0xe0, PT ;  /* 0x000000e02000780c */ /* 0x000fe40003f04070 */
[----:B------:R-:W-:Y:S02]  /*0b50*/  ISETP.GT.U32.AND P3, PT, R39, 0xe0, PT ;  /* 0x000000e02700780c */ /* 0x000fe40003f64070 */
[----:B------:R-:W-:-:S02]  /*0b60*/  ISETP.GT.U32.AND P2, PT, R38, 0xe0, PT ;  /* 0x000000e02600780c */ /* 0x000fc40003f44070 */
[----:B------:R-:W-:Y:S02]  /*0b70*/  ISETP.GT.U32.AND.EX P1, PT, R34, RZ, PT, P1 ;  /* 0x000000ff2200720c */ /* 0x000fe40003f24110 */
[----:B------:R-:W-:Y:S02]  /*0b80*/  ISETP.GT.U32.AND.EX P0, PT, R33, RZ, PT, P0 ;  /* 0x000000ff2100720c */ /* 0x000fe40003f04100 */
[----:B------:R-:W-:Y:S02]  /*0b90*/  ISETP.GT.U32.AND.EX P3, PT, R36, RZ, PT, P3 ;  /* 0x000000ff2400720c */ /* 0x000fe40003f64130 */
[----:B------:R-:W-:Y:S02]  /*0ba0*/  ISETP.GT.U32.AND.EX P2, PT, R37, RZ, PT, P2 ;  /* 0x000000ff2500720c */ /* 0x000fe40003f44120 */
[----:B------:R-:W-:Y:S02]  /*0bb0*/  SEL R5, RZ, 0x4, !P1 ;  /* 0x00000004ff057807 */ /* 0x000fe40004800000 */
[----:B------:R-:W-:-:S02]  /*0bc0*/  SEL R6, RZ, 0x7fff8, !P0 ;  /* 0x0007fff8ff067807 */ /* 0x000fc40004000000 */
[----:B------:R-:W-:Y:S02]  /*0bd0*/  SEL R7, RZ, 0x4, !P3 ;  /* 0x00000004ff077807 */ /* 0x000fe40005800000 */
[----:B------:R-:W-:Y:S02]  /*0be0*/  SEL R8, RZ, 0x7fff8, !P2 ;  /* 0x0007fff8ff087807 */ /* 0x000fe40005000000 */
[----:B------:R-:W-:Y:S02]  /*0bf0*/  LOP3.LUT R4, R4, 0x3, RZ, 0xc0, !PT ;  /* 0x0000000304047812 */ /* 0x000fe400078ec0ff */
[----:B------:R-:W-:Y:S02]  /*0c00*/  LOP3.LUT R10, R10, 0x3, RZ, 0xc0, !PT ;  /* 0x000000030a0a7812 */ /* 0x000fe400078ec0ff */
[----:B------:R-:W-:Y:S02]  /*0c10*/  IADD3 R4, R4, R6, R5 ;  /* 0x0000000604047210 */ /* 0x000fe40007ffe005 */
[----:B------:R-:W-:-:S02]  /*0c20*/  IADD3 R7, R10, R8, R7 ;  /* 0x000000080a077210 */ /* 0x000fc40007ffe007 */
[----:B------:R-:W-:Y:S02]  /*0c30*/  LOP3.LUT P0, RZ, R4, 0xf, RZ, 0xc0, !PT ;  /* 0x0000000f04ff7812 */ /* 0x000fe4000780c0ff */
[----:B------:R-:W-:Y:S02]  /*0c40*/  LOP3.LUT P1, RZ, R7, 0xf, RZ, 0xc0, !PT ;  /* 0x0000000f07ff7812 */ /* 0x000fe4000782c0ff */
[----:B------:R-:W-:Y:S02]  /*0c50*/  ISETP.LT.AND P0, PT, R3, 0x400, P0 ;  /* 0x000004000300780c */ /* 0x000fe40000701270 */
[----:B------:R-:W-:-:S04]  /*0c60*/  ISETP.LT.AND P1, PT, R2, 0x400, P1 ;  /* 0x000004000200780c */ /* 0x000fc80000f21270 */
[----:B------:R-:W-:-:S13]  /*0c70*/  PLOP3.LUT P0, PT, P0, P1, PT, 0xa8, 0x0 ;  /* 0x000000000000781c */ /* 0x000fda0000703570 */
[----:B------:R-:W-:Y:S05]  /*0c80*/  @!P0 BRA `(.L_x_0) ;  /* 0x0000000000408947 */ /* 0x000fea0003800000 */
[----:B------:R-:W-:Y:S01]  /*0c90*/  MOV R2, 0x0 ;  /* 0x0000000000027802 */ /* 0x000fe20000000f00 */
[----:B------:R-:W-:Y:S01]  /*0ca0*/  ULDC.64 UR8, c[0x4][0x18] ;  /* 0x0100060000087ab9 */ /* 0x000fe20000000a00 */
[----:B------:R-:W-:Y:S01]  /*0cb0*/  ULDC.64 UR10, c[0x4][0x8] ;  /* 0x01000200000a7ab9 */ /* 0x000fe20000000a00 */
[----:B------:R-:W-:Y:S02]  /*0cc0*/  IMAD.U32 R4, RZ, RZ, UR8 ;  /* 0x00000008ff047e24 */ /* 0x000fe4000f8e00ff */
[----:B------:R-:W-:Y:S01]  /*0cd0*/  IMAD.U32 R5, RZ, RZ, UR9 ;  /* 0x00000009ff057e24 */ /* 0x000fe2000f8e00ff */
[----:B------:R-:W1:Y:S01]  /*0ce0*/  LDC.64 R2, c[0x4][R2] ;  /* 0x0100000002027b82 */ /* 0x000e620000000a00 */
[----:B------:R-:W-:Y:S01]  /*0cf0*/  ULDC.64 UR8, c[0x4][0x10] ;  /* 0x0100040000087ab9 */ /* 0x000fe20000000a00 */
[----:B------:R-:W-:Y:S02]  /*0d00*/  IMAD.U32 R10, RZ, RZ, UR10 ;  /* 0x0000000aff0a7e24 */ /* 0x000fe4000f8e00ff */
[----:B------:R-:W-:-:S02]  /*0d10*/  IMAD.U32 R6, RZ, RZ, UR8 ;  /* 0x00000008ff067e24 */ /* 0x000fc4000f8e00ff */
[----:B------:R-:W-:Y:S02]  /*0d20*/  IMAD.U32 R7, RZ, RZ, UR9 ;  /* 0x00000009ff077e24 */ /* 0x000fe4000f8e00ff */
[----:B------:R-:W-:Y:S02]  /*0d30*/  IMAD.U32 R11, RZ, RZ, UR11 ;  /* 0x0000000bff0b7e24 */ /* 0x000fe4000f8e00ff */
[----:B------:R-:W-:Y:S02]  /*0d40*/  IMAD.MOV.U32 R8, RZ, RZ, 0x27 ;  /* 0x00000027ff087424 */ /* 0x000fe400078e00ff */
[----:B------:R-:W-:Y:S02]  /*0d50*/  IMAD.MOV.U32 R12, RZ, RZ, 0x1 ;  /* 0x00000001ff0c7424 */ /* 0x000fe400078e00ff */
[----:B------:R-:W-:-:S07]  /*0d60*/  IMAD.MOV.U32 R13, RZ, RZ, RZ ;  /* 0x000000ffff0d7224 */ /* 0x000fce00078e00ff */
[----:B------:R-:W-:-:S07]  /*0d70*/  LEPC R20, `(.L_x_0) ;  /* 0x000000001014794e */ /* 0x000fce0000000000 */
[----:B01----:R-:W-:Y:S05]  /*0d80*/  CALL.ABS.NOINC R2 ;  /* 0x0000000002007343 */ /* 0x003fea0003c00000 */
.L_x_0:
[----:B------:R-:W-:Y:S02]  /*0d90*/  SHF.R.S32.HI R16, RZ, 0x6, R16 ;  /* 0x00000006ff107819 */ /* 0x000fe40000011410 */
[----:B------:R-:W-:Y:S02]  /*0da0*/  SHF.R.S32.HI R0, RZ, 0x6, R0 ;  /* 0x00000006ff007819 */ /* 0x000fe40000011400 */
[----:B------:R-:W-:Y:S02]  /*0db0*/  LEA.HI R3, R16, R16, RZ, 0x2 ;  /* 0x0000001010037211 */ /* 0x000fe400078f10ff */
[----:B------:R-:W-:Y:S02]  /*0dc0*/  LEA.HI R2, R0, R0, RZ, 0x2 ;  /* 0x0000000000027211 */ /* 0x000fe400078f10ff */
[----:B------:R-:W-:Y:S02]  /*0dd0*/  LOP3.LUT R3, R3, 0xfffffffc, RZ, 0xc0, !PT ;  /* 0xfffffffc03037812 */ /* 0x000fe400078ec0ff */
[----:B------:R-:W-:-:S02]  /*0de0*/  LOP3.LUT R55, R2, 0xfffffffc, RZ, 0xc0, !PT ;  /* 0xfffffffc02377812 */ /* 0x000fc400078ec0ff */
[----:B------:R-:W-:Y:S01]  /*0df0*/  SHF.R.U32.HI R2, RZ, 0x5, R42 ;  /* 0x00000005ff027819 */ /* 0x000fe2000001162a */
[----:B------:R-:W-:Y:S01]  /*0e00*/  IMAD.IADD R57, R16, 0x1, -R3 ;  /* 0x0000000110397824 */ /* 0x000fe200078e0a03 */
[----:B------:R-:W-:Y:S01]  /*0e10*/  LOP3.LUT R54, R42, 0xff, RZ, 0xc0, !PT ;  /* 0x000000ff2a367812 */ /* 0x000fe200078ec0ff */
[----:B------:R-:W-:Y:S01]  /*0e20*/  IMAD.IADD R55, R0, 0x1, -R55 ;  /* 0x0000000100377824 */ /* 0x000fe200078e0a37 */
[----:B------:R-:W-:Y:S02]  /*0e30*/  SGXT.U32 R3, R2, 0x3 ;  /* 0x000000030203781a */ /* 0x000fe40000000000 */
[C---:B------:R-:W-:Y:S02]  /*0e40*/  LOP3.LUT R5, R54.reuse, 0x100, RZ, 0xfc, !PT ;  /* 0x0000010036057812 */ /* 0x040fe400078efcff */
[C---:B------:R-:W-:Y:S01]  /*0e50*/  LOP3.LUT R53, R54.reuse, 0x300, RZ, 0xfc, !PT ;  /* 0x0000030036357812 */ /* 0x040fe200078efcff */
[C---:B------:R-:W-:Y:S01]  /*0e60*/  IMAD.IADD R3, R54.reuse, 0x1, R3 ;  /* 0x0000000136037824 */ /* 0x040fe200078e0203 */
[----:B------:R-:W-:-:S02]  /*0e70*/  LOP3.LUT R11, R54, 0x400, RZ, 0xfc, !PT ;  /* 0x00000400360b7812 */ /* 0x000fc400078efcff */
[C---:B------:R-:W-:Y:S02]  /*0e80*/  LOP3.LUT R13, R54.reuse, 0x500, RZ, 0xfc, !PT ;  /* 0x00000500360d7812 */ /* 0x040fe400078efcff */
[C---:B------:R-:W-:Y:S02]  /*0e90*/  LOP3.LUT R45, R54.reuse, 0x600, RZ, 0xfc, !PT ;  /* 0x00000600362d7812 */ /* 0x040fe400078efcff */
[C---:B------:R-:W-:Y:S02]  /*0ea0*/  LOP3.LUT R21, R54.reuse, 0x700, RZ, 0xfc, !PT ;  /* 0x0000070036157812 */ /* 0x040fe400078efcff */
[----:B------:R-:W-:Y:S02]  /*0eb0*/  LOP3.LUT R7, R54, 0x200, RZ, 0xfc, !PT ;  /* 0x0000020036077812 */ /* 0x000fe400078efcff */
[-C--:B------:R-:W-:Y:S02]  /*0ec0*/  LEA.HI R5, R5, R54.reuse, RZ, 0x1b ;  /* 0x0000003605057211 */ /* 0x080fe400078fd8ff */
[----:B------:R-:W-:-:S02]  /*0ed0*/  LEA.HI R53, R53, R54, RZ, 0x1b ;  /* 0x0000003635357211 */ /* 0x000fc400078fd8ff */
[-C--:B------:R-:W-:Y:S02]  /*0ee0*/  LEA.HI R4, R11, R54.reuse, RZ, 0x1b ;  /* 0x000000360b047211 */ /* 0x080fe400078fd8ff */
[-C--:B------:R-:W-:Y:S02]  /*0ef0*/  LEA.HI R0, R13, R54.reuse, RZ, 0x1b ;  /* 0x000000360d007211 */ /* 0x080fe400078fd8ff */
[-C--:B------:R-:W-:Y:S02]  /*0f00*/  LEA.HI R45, R45, R54.reuse, RZ, 0x1b ;  /* 0x000000362d2d7211 */ /* 0x080fe400078fd8ff */
[-C--:B------:R-:W-:Y:S02]  /*0f10*/  LEA.HI R8, R21, R54.reuse, RZ, 0x1b ;  /* 0x0000003615087211 */ /* 0x080fe400078fd8ff */
[----:B------:R-:W-:Y:S02]  /*0f20*/  LEA.HI R7, R7, R54, RZ, 0x1b ;  /* 0x0000003607077211 */ /* 0x000fe400078fd8ff */
[----:B------:R-:W-:-:S02]  /*0f30*/  LEA R5, R5, UR4, 0x2 ;  /* 0x0000000405057c11 */ /* 0x000fc4000f8e10ff */
[----:B------:R-:W-:Y:S02]  /*0f40*/  LEA R51, R53, UR4, 0x2 ;  /* 0x0000000435337c11 */ /* 0x000fe4000f8e10ff */
[----:B------:R-:W-:Y:S02]  /*0f50*/  LEA R50, R4, UR4, 0x2 ;  /* 0x0000000404327c11 */ /* 0x000fe4000f8e10ff */
[----:B------:R-:W-:Y:S01]  /*0f60*/  LEA R49, R0, UR4, 0x2 ;  /* 0x0000000400317c11 */ /* 0x000fe2000f8e10ff */
[----:B------:R-:W-:Y:S01]  /*0f70*/  LDS R5, [R5+0x400] ;  /* 0x0004000005057984 */ /* 0x000fe20000000800 */
[----:B------:R-:W-:Y:S02]  /*0f80*/  LEA R48, R45, UR4, 0x2 ;  /* 0x000000042d307c11 */ /* 0x000fe4000f8e10ff */
[----:B------:R-:W-:Y:S01]  /*0f90*/  LEA R16, R8, UR4, 0x2 ;  /* 0x0000000408107c11 */ /* 0x000fe2000f8e10ff */
[----:B------:R-:W-:Y:S01]  /*0fa0*/  LDS R51, [R51+0xc00] ;  /* 0x000c000033337984 */ /* 0x000fe20000000800 */
[----:B------:R-:W-:-:S02]  /*0fb0*/  LEA R3, R3, UR4, 0x2 ;  /* 0x0000000403037c11 */ /* 0x000fc4000f8e10ff */
[----:B------:R-:W-:Y:S01]  /*0fc0*/  LEA R7, R7, UR4, 0x2 ;  /* 0x0000000407077c11 */ /* 0x000fe2000f8e10ff */
[----:B------:R-:W-:Y:S01]  /*0fd0*/  LDS R50, [R50+0x1000] ;  /* 0x0010000032327984 */ /* 0x000fe20000000800 */
[----:B------:R-:W-:Y:S02]  /*0fe0*/  LEA R19, R19, UR4, 0x3 ;  /* 0x0000000413137c11 */ /* 0x000fe4000f8e18ff */
[----:B------:R-:W-:Y:S01]  /*0ff0*/  LEA R17, R17, UR4, 0x3 ;  /* 0x0000000411117c11 */ /* 0x000fe2000f8e18ff */
[----:B------:R1:W-:Y:S01]  /*1000*/  LDS R52, [R3] ;  /* 0x0000000003347984 */ /* 0x0003e20000000800 */
[----:B------:R-:W-:Y:S02]  /*1010*/  LEA R15, R15, UR4, 0x3 ;  /* 0x000000040f0f7c11 */ /* 0x000fe4000f8e18ff */
[----:B------:R-:W-:Y:S01]  /*1020*/  LOP3.LUT R27, R27, 0x1f, R42, 0xf8, !PT ;  /* 0x0000001f1b1b7812 */ /* 0x000fe200078ef82a */
[----:B------:R2:W-:Y:S03]  /*1030*/  LDS R47, [R7+0x800] ;  /* 0x00080000072f7984 */ /* 0x0005e60000000800 */
[----:B------:R-:W-:Y:S01]  /*1040*/  ISETP.GE.AND P2, PT, R27, 0x400, PT ;  /* 0x000004001b00780c */ /* 0x000fe20003f46270 */
[----:B------:R-:W-:Y:S04]  /*1050*/  LDS R49, [R49+0x1400] ;  /* 0x0014000031317984 */ /* 0x000fe80000000800 */
[----:B------:R-:W-:Y:S04]  /*1060*/  LDS R48, [R48+0x1800] ;  /* 0x0018000030307984 */ /* 0x000fe80000000800 */
[----:B------:R-:W-:Y:S01]  /*1070*/  LDS R16, [R16+0x1c00] ;  /* 0x001c000010107984 */ /* 0x000fe20000000800 */
[----:B------:R-:W-:Y:S05]  /*1080*/  WARPSYNC.ALL ;  /* 0x0000000000007948 */ /* 0x000fea0003800000 */
[----:B------:R-:W-:Y:S06]  /*1090*/  BAR.SYNC.DEFER_BLOCKING 0x0 ;  /* 0x0000000000007b1d */ /* 0x000fec0000010000 */
[----:B------:R-:W-:-:S02]  /*10a0*/  ULDC.64 UR8, c[0x0][0x220] ;  /* 0x0000880000087ab9 */ /* 0x000fc40000000a00 */
[----:B------:R-:W-:-:S04]  /*10b0*/  LEA R2, P0, R43, UR8, 0x4 ;  /* 0x000000082b027c11 */ /* 0x000fc8000f8020ff */
[----:B-1----:R-:W-:Y:S02]  /*10c0*/  LEA.HI.X R3, R43, UR9, R46, 0x4, P0 ;  /* 0x000000092b037c11 */ /* 0x002fe400080f242e */
[----:B------:R-:W-:Y:S01]  /*10d0*/  LEA R6, P0, R44, UR8, 0x4 ;  /* 0x000000082c067c11 */ /* 0x000fe2000f8020ff */
[----:B------:R-:W-:-:S03]  /*10e0*/  IMAD.WIDE R2, R57, 0x4, R2 ;  /* 0x0000000439027825 */ /* 0x000fc600078e0202 */
[----:B--2---:R-:W-:Y:S02]  /*10f0*/  LEA.HI.X R7, R44, UR9, R41, 0x4, P0 ;  /* 0x000000092c077c11 */ /* 0x004fe400080f2429 */
[----:B------:R-:W-:Y:S02]  /*1100*/  LEA R10, P0, R35, UR8, 0x4 ;  /* 0x00000008230a7c11 */ /* 0x000fe4000f8020ff */
[----:B------:R-:W-:Y:S01]  /*1110*/  SHF.R.U32.HI R41, RZ, 0x5, R42 ;  /* 0x00000005ff297819 */ /* 0x000fe2000001162a */
[----:B------:R-:W-:Y:S01]  /*1120*/  IMAD.WIDE R6, R57, 0x4, R6 ;  /* 0x0000000439067825 */ /* 0x000fe200078e0206 */
[----:B------:R-:W-:Y:S02]  /*1130*/  LEA.HI.X R11, R35, UR9, R34, 0x4, P0 ;  /* 0x00000009230b7c11 */ /* 0x000fe400080f2422 */
[----:B------:R-:W-:Y:S02]  /*1140*/  LEA R12, P0, R32, UR8, 0x4 ;  /* 0x00000008200c7c11 */ /* 0x000fe4000f8020ff */
[----:B------:R-:W-:Y:S01]  /*1150*/  LEA R35, R26, UR4, 0x3 ;  /* 0x000000041a237c11 */ /* 0x000fe2000f8e18ff */
[----:B------:R-:W-:Y:S01]  /*1160*/  IMAD.WIDE R10, R57, 0x4, R10 ;  /* 0x00000004390a7825 */ /* 0x000fe200078e020a */
[----:B------:R-:W-:-:S02]  /*1170*/  LEA.HI.X R13, R32, UR9, R33, 0x4, P0 ;  /* 0x00000009200d7c11 */ /* 0x000fc400080f2421 */
[C---:B------:R-:W-:Y:S02]  /*1180*/  LEA R20, P0, R30.reuse, UR8, 0x4 ;  /* 0x000000081e147c11 */ /* 0x040fe4000f8020ff */
[----:B------:R-:W-:Y:S01]  /*1190*/  SGXT.U32 R41, R41, 0x3 ;  /* 0x000000032929781a */ /* 0x000fe20000000000 */
[----:B------:R-:W-:Y:S01]  /*11a0*/  IMAD.WIDE R12, R57, 0x4, R12 ;  /* 0x00000004390c7825 */ /* 0x000fe200078e020c */
[----:B------:R-:W-:Y:S02]  /*11b0*/  LEA.HI.X R21, R30, UR9, R29, 0x4, P0 ;  /* 0x000000091e157c11 */ /* 0x000fe400080f241d */
[----:B------:R-:W-:Y:S01]  /*11c0*/  LEA R30, P0, R31, UR8, 0x4 ;  /* 0x000000081f1e7c11 */ /* 0x000fe2000f8020ff */
[----:B------:R-:W-:-:S03]  /*11d0*/  IMAD.WIDE R20, R55, 0x4, R20 ;  /* 0x0000000437147825 */ /* 0x000fc600078e0214 */
[----:B------:R-:W-:Y:S02]  /*11e0*/  LEA.HI.X R31, R31, UR9, R28, 0x4, P0 ;  /* 0x000000091f1f7c11 */ /* 0x000fe400080f241c */
[----:B------:R-:W-:Y:S01]  /*11f0*/  LEA R28, P0, R39, UR8, 0x4 ;  /* 0x00000008271c7c11 */ /* 0x000fe2000f8020ff */
[----:B------:R-:W-:-:S03]  /*1200*/  IMAD.WIDE R30, R55, 0x4, R30 ;  /* 0x00000004371e7825 */ /* 0x000fc600078e021e */
[----:B------:R-:W-:Y:S02]  /*1210*/  LEA.HI.X R29, R39, UR9, R36, 0x4, P0 ;  /* 0x00000009271d7c11 */ /* 0x000fe400080f2424 */
[----:B------:R-:W-:Y:S02]  /*1220*/  LEA R32, P0, R38, UR8, 0x4 ;  /* 0x0000000826207c11 */ /* 0x000fe4000f8020ff */
[----:B------:R-:W-:Y:S01]  /*1230*/  LEA R39, R14, UR4, 0x3 ;  /* 0x000000040e277c11 */ /* 0x000fe2000f8e18ff */
[C---:B------:R-:W-:Y:S01]  /*1240*/  IMAD.WIDE R28, R55.reuse, 0x4, R28 ;  /* 0x00000004371c7825 */ /* 0x040fe200078e021c */
[----:B------:R-:W-:Y:S01]  /*1250*/  LEA.HI.X R33, R38, UR9, R37, 0x4, P0 ;  /* 0x0000000926217c11 */ /* 0x000fe200080f2425 */
[----:B------:R-:W-:Y:S01]  /*1260*/  BAR.SYNC.DEFER_BLOCKING 0x0 ;  /* 0x0000000000007b1d */ /* 0x000fe20000010000 */
[----:B------:R-:W-:Y:S02]  /*1270*/  LEA R37, R18, UR4, 0x3 ;  /* 0x0000000412257c11 */ /* 0x000fe4000f8e18ff */
[----:B------:R-:W-:Y:S01]  /*1280*/  LOP3.LUT R18, R42, 0xff, RZ, 0xc0, !PT ;  /* 0x000000ff2a127812 */ /* 0x000fe200078ec0ff */
[----:B------:R-:W-:-:S04]  /*1290*/  IMAD.WIDE R32, R55, 0x4, R32 ;  /* 0x0000000437207825 */ /* 0x000fc800078e0220 */
[----:B------:R-:W-:Y:S01]  /*12a0*/  IMAD.IADD R26, R18, 0x1, R41 ;  /* 0x00000001121a7824 */ /* 0x000fe200078e0229 */
[----:B------:R-:W-:Y:S01]  /*12b0*/  LEA R41, R9, UR4, 0x3 ;  /* 0x0000000409297c11 */ /* 0x000fe2000f8e18ff */
[----:B------:R1:W-:Y:S04]  /*12c0*/  STS.64 [R35], R2 ;  /* 0x0000000223007388 */ /* 0x0003e80000000a00 */
[----:B------:R2:W-:Y:S04]  /*12d0*/  STS.64 [R19], R6 ;  /* 0x0000000613007388 */ /* 0x0005e80000000a00 */
[----:B------:R3:W-:Y:S04]  /*12e0*/  STS.64 [R37], R10 ;  /* 0x0000000a25007388 */ /* 0x0007e80000000a00 */
[----:B------:R4:W-:Y:S01]  /*12f0*/  STS.64 [R17], R12 ;  /* 0x0000000c11007388 */ /* 0x0009e20000000a00 */
[----:B-1----:R-:W-:-:S03]  /*1300*/  LOP3.LUT R3, R54, 0x100, RZ, 0xfc, !PT ;  /* 0x0000010036037812 */ /* 0x002fc600078efcff */
[----:B------:R-:W-:Y:S01]  /*1310*/  STS.64 [R35+0x80], R20 ;  /* 0x0000801423007388 */ /* 0x000fe20000000a00 */
[----:B--2---:R-:W-:Y:S02]  /*1320*/  LEA R6, R26, UR4, 0x3 ;  /* 0x000000041a067c11 */ /* 0x004fe4000f8e18ff */
[-C--:B------:R-:W-:Y:S01]  /*1330*/  LEA.HI R3, R3, R18.reuse, RZ, 0x1b ;  /* 0x0000001203037211 */ /* 0x080fe200078fd8ff */
[----:B------:R1:W-:Y:S03]  /*1340*/  STS.64 [R15], R30 ;  /* 0x0000001e0f007388 */ /* 0x0003e60000000a00 */
[----:B---3--:R-:W-:Y:S01]  /*1350*/  LEA R10, R3, UR4, 0x3 ;  /* 0x00000004030a7c11 */ /* 0x008fe2000f8e18ff */
[----:B------:R-:W-:Y:S01]  /*1360*/  STS.64 [R39], R28 ;  /* 0x0000001c27007388 */ /* 0x000fe20000000a00 */
[----:B------:R-:W-:Y:S02]  /*1370*/  LOP3.LUT R3, R54, 0x200, RZ, 0xfc, !PT ;  /* 0x0000020036037812 */ /* 0x000fe400078efcff */
[----:B----4-:R-:W-:Y:S01]  /*1380*/  LEA R12, R53, UR4, 0x3 ;  /* 0x00000004350c7c11 */ /* 0x010fe2000f8e18ff */
[----:B------:R-:W-:Y:S01]  /*1390*/  STS.64 [R41], R32 ;  /* 0x0000002029007388 */ /* 0x000fe20000000a00 */
[----:B------:R-:W-:Y:S01]  /*13a0*/  LEA.HI R2, R3, R18, RZ, 0x1b ;  /* 0x0000001203027211 */ /* 0x000fe200078fd8ff */
[----:B------:R-:W-:Y:S03]  /*13b0*/  BAR.SYNC.DEFER_BLOCKING 0x0 ;  /* 0x0000000000007b1d */ /* 0x000fe60000010000 */
[----:B------:R-:W-:Y:S01]  /*13c0*/  LEA R2, R2, UR4, 0x3 ;  /* 0x0000000402027c11 */ /* 0x000fe2000f8e18ff */
[----:B-1----:R-:W-:-:S02]  /*13d0*/  IMAD.MOV.U32 R15, RZ, RZ, RZ ;  /* 0x000000ffff0f7224 */ /* 0x002fc400078e00ff */
[----:B------:R-:W1:Y:S04]  /*13e0*/  LDS.64 R6, [R6] ;  /* 0x0000000006067984 */ /* 0x000e680000000a00 */
[----:B------:R-:W2:Y:S04]  /*13f0*/  LDS.64 R10, [R10+0x800] ;  /* 0x000800000a0a7984 */ /* 0x000ea80000000a00 */
[----:B------:R-:W3:Y:S04]  /*1400*/  LDS.64 R2, [R2+0x1000] ;  /* 0x0010000002027984 */ /* 0x000ee80000000a00 */
[----:B------:R-:W4:Y:S01]  /*1410*/  LDS.64 R12, [R12+0x1800] ;  /* 0x001800000c0c7984 */ /* 0x000f220000000a00 */
[----:B------:R-:W-:Y:S01]  /*1420*/  IMAD.MOV.U32 R26, RZ, RZ, RZ ;  /* 0x000000ffff1a7224 */ /* 0x000fe200078e00ff */
[----:B------:R-:W-:Y:S01]  /*1430*/  LEA R18, R4, UR4, 0x3 ;  /* 0x0000000404127c11 */ /* 0x000fe2000f8e18ff */
[----:B------:R-:W-:-:S05]  /*1440*/  IMAD.MOV.U32 R4, RZ, RZ, RZ ;  /* 0x000000ffff047224 */ /* 0x000fca00078e00ff */
[----:B------:R-:W5:Y:S04]  /*1450*/  LDS.64 R18, [R18+0x2000] ;  /* 0x0020000012127984 */ /* 0x000f680000000a00 */
[----:B-1----:R1:W5:Y:S04]  /*1460*/  @!P2 LDG.E.EL R15, desc[UR6][R6.64] ;  /* 0x00000006060fa981 */ /* 0x002368000c2e1900 */
[----:B--2---:R2:W5:Y:S04]  /*1470*/  @!P2 LDG.E.EL R26, desc[UR6][R10.64] ;  /* 0x000000060a1aa981 */ /* 0x004568000c2e1900 */
[----:B---3--:R3:W5:Y:S01]  /*1480*/  @!P2 LDG.E.EL R4, desc[UR6][R2.64] ;  /* 0x000000060204a981 */ /* 0x008762000c2e1900 */
[----:B------:R-:W-:Y:S01]  /*1490*/  LEA R20, R0, UR4, 0x3 ;  /* 0x0000000400147c11 */ /* 0x000fe2000f8e18ff */
[----:B------:R-:W-:-:S05]  /*14a0*/  IMAD.MOV.U32 R0, RZ, RZ, RZ ;  /* 0x000000ffff007224 */ /* 0x000fca00078e00ff */
[----:B------:R-:W5:Y:S04]  /*14b0*/  LDS.64 R20, [R20+0x2800] ;  /* 0x0028000014147984 */ /* 0x000f680000000a00 */
[----:B----4-:R4:W5:Y:S01]  /*14c0*/  @!P2 LDG.E.EL R0, desc[UR6][R12.64] ;  /* 0x000000060c00a981 */ /* 0x010962000c2e1900 */
[----:B-1----:R-:W-:Y:S01]  /*14d0*/  LEA R6, R45, UR4, 0x3 ;  /* 0x000000042d067c11 */ /* 0x002fe2000f8e18ff */
[----:B------:R-:W-:-:S05]  /*14e0*/  IMAD.MOV.U32 R17, RZ, RZ, RZ ;  /* 0x000000ffff117224 */ /* 0x000fca00078e00ff */
[----:B------:R-:W1:Y:S04]  /*14f0*/  LDS.64 R6, [R6+0x3000] ;  /* 0x0030000006067984 */ /* 0x000e680000000a00 */
[----:B-----5:R5:W5:Y:S01]  /*1500*/  @!P2 LDG.E.EL R17, desc[UR6][R18.64] ;  /* 0x000000061211a981 */ /* 0x020b62000c2e1900 */
[----:B--2---:R-:W-:Y:S02]  /*1510*/  LEA R10, R8, UR4, 0x3 ;  /* 0x00000004080a7c11 */ /* 0x004fe4000f8e18ff */
[----:B---3--:R-:W-:-:S04]  /*1520*/  CS2R R2, SRZ ;  /* 0x0000000000027805 */ /* 0x008fc8000001ff00 */
[----:B------:R-:W2:Y:S04]  /*1530*/  LDS.64 R10, [R10+0x3800] ;  /* 0x003800000a0a7984 */ /* 0x000ea80000000a00 */
[----:B0-----:R-:W3:Y:S04]  /*1540*/  @!P2 LDG.E.EL R2, desc[UR6][R20.64] ;  /* 0x000000061402a981 */ /* 0x001ee8000c2e1900 */
[----:B-1----:R-:W3:Y:S01]  /*1550*/  @!P2 LDG.E.EL R3, desc[UR6][R6.64] ;  /* 0x000000060603a981 */ /* 0x002ee2000c2e1900 */
[----:B----4-:R-:W-:-:S06]  /*1560*/  IMAD.MOV.U32 R13, RZ, RZ, RZ ;  /* 0x000000ffff0d7224 */ /* 0x010fcc00078e00ff */
[----:B--2---:R-:W2:Y:S01]  /*1570*/  @!P2 LDG.E.EL R13, desc[UR6][R10.64] ;  /* 0x000000060a0da981 */ /* 0x004ea2000c2e1900 */
[----:B------:R-:W-:Y:S01]  /*1580*/  BAR.SYNC.DEFER_BLOCKING 0x0 ;  /* 0x0000000000007b1d */ /* 0x000fe20000010000 */
[----:B------:R-:W-:Y:S01]  /*1590*/  FADD R15, R52, R15 ;  /* 0x0000000f340f7221 */ /* 0x000fe20000000000 */
[----:B-----5:R-:W-:-:S04]  /*15a0*/  FADD R19, R5, R26 ;  /* 0x0000001a05137221 */ /* 0x020fc80000000000 */
[----:B------:R-:W-:Y:S01]  /*15b0*/  FSEL R8, R15, -INF , !P2 ;  /* 0xff8000000f087808 */ /* 0x000fe20005000000 */
[----:B------:R-:W-:-:S03]  /*15c0*/  FADD R47, R47, R4 ;  /* 0x000000042f2f7221 */ /* 0x000fc60000000000 */
[----:B------:R-:W-:Y:S02]  /*15d0*/  FSETP.NAN.AND P1, PT, R8, R8, PT ;  /* 0x000000080800720b */ /* 0x000fe40003f28000 */
[----:B------:R-:W-:-:S04]  /*15e0*/  FSEL R5, R19, -INF , !P2 ;  /* 0xff80000013057808 */ /* 0x000fc80005000000 */
[CC--:B------:R-:W-:Y:S01]  /*15f0*/  FSETP.GT.AND P0, PT, R8.reuse, R5.reuse, PT ;  /* 0x000000050800720b */ /* 0x0c0fe20003f04000 */
[----:B------:R-:W-:Y:S02]  /*1600*/  FADD R51, R51, R0 ;  /* 0x0000000033337221 */ /* 0x000fe40000000000 */
[----:B------:R-:W0:Y:S04]  /*1610*/  S2R R0, SR_TID.X ;  /* 0x0000000000007919 */ /* 0x000e280000002100 */
[----:B------:R-:W-:Y:S02]  /*1620*/  @!P1 FSEL R8, R8, R5, P0 ;  /* 0x0000000508089208 */ /* 0x000fe40000000000 */
[----:B------:R-:W-:Y:S02]  /*1630*/  FSEL R5, R47, -INF , !P2 ;  /* 0xff8000002f057808 */ /* 0x000fe40005000000 */
[----:B------:R-:W-:-:S02]  /*1640*/  FSETP.NAN.AND P1, PT, R8, R8, PT ;  /* 0x000000080800720b */ /* 0x000fc40003f28000 */
[----:B------:R-:W-:Y:S01]  /*1650*/  FSETP.GT.AND P0, PT, R8, R5, PT ;  /* 0x000000050800720b */ /* 0x000fe20003f04000 */
[----:B------:R-:W-:-:S12]  /*1660*/  FADD R17, R50, R17 ;  /* 0x0000001132117221 */ /* 0x000fd80000000000 */
[----:B------:R-:W-:Y:S02]  /*1670*/  @!P0 FSEL R8, R8, R5, P1 ;  /* 0x0000000508088208 */ /* 0x000fe40000800000 */
[----:B------:R-:W-:Y:S02]  /*1680*/  FSEL R5, R51, -INF , !P2 ;  /* 0xff80000033057808 */ /* 0x000fe40005000000 */
[C---:B------:R-:W-:Y:S02]  /*1690*/  FSETP.NAN.AND P1, PT, R8.reuse, R8, PT ;  /* 0x000000080800720b */ /* 0x040fe40003f28000 */
[----:B------:R-:W-:Y:S01]  /*16a0*/  FSETP.GT.AND P0, PT, R8, R5, PT ;  /* 0x000000050800720b */ /* 0x000fe20003f04000 */
[----:B0-----:R-:W-:Y:S02]  /*16b0*/  IMAD.SHL.U32 R0, R0, 0x4, RZ ;  /* 0x0000000400007824 */ /* 0x001fe400078e00ff */
[----:B---3--:R-:W-:Y:S01]  /*16c0*/  FADD R49, R49, R2 ;  /* 0x0000000231317221 */ /* 0x008fe20000000000 */
[----:B------:R-:W-:-:S09]  /*16d0*/  LOP3.LUT R2, R42, 0x1f, RZ, 0xc0, !PT ;  /* 0x0000001f2a027812 */ /* 0x000fd200078ec0ff */
[----:B------:R-:W-:Y:S01]  /*16e0*/  @!P0 FSEL R8, R8, R5, P1 ;  /* 0x0000000508088208 */ /* 0x000fe20000800000 */
[----:B------:R-:W-:Y:S01]  /*16f0*/  IMAD.SHL.U32 R2, R2, 0x20, RZ ;  /* 0x0000002002027824 */ /* 0x000fe200078e00ff */
[----:B------:R-:W-:Y:S02]  /*1700*/  FSEL R5, R17, -INF , !P2 ;  /* 0xff80000011057808 */ /* 0x000fe40005000000 */
[C---:B------:R-:W-:Y:S02]  /*1710*/  FSETP.NAN.AND P1, PT, R8.reuse, R8, PT ;  /* 0x000000080800720b */ /* 0x040fe40003f28000 */
[----:B------:R-:W-:Y:S01]  /*1720*/  FSETP.GT.AND P0, PT, R8, R5, PT ;  /* 0x000000050800720b */ /* 0x000fe20003f04000 */
[----:B------:R-:W-:-:S05]  /*1730*/  FADD R21, R48, R3 ;  /* 0x0000000330157221 */ /* 0x000fca0000000000 */
[----:B------:R-:W-:Y:S01]  /*1740*/  FSEL R3, R21, -INF , !P2 ;  /* 0xff80000015037808 */ /* 0x000fe20005000000 */
[----:B--2---:R-:W-:-:S06]  /*1750*/  FADD R27, R16, R13 ;  /* 0x0000000d101b7221 */ /* 0x004fcc0000000000 */
[----:B------:R-:W-:Y:S02]  /*1760*/  @!P0 FSEL R8, R8, R5, P1 ;  /* 0x0000000508088208 */ /* 0x000fe40000800000 */
[----:B------:R-:W-:Y:S02]  /*1770*/  FSEL R5, R49, -INF , !P2 ;  /* 0xff80000031057808 */ /* 0x000fe40005000000 */
[C---:B------:R-:W-:Y:S02]  /*1780*/  FSETP.NAN.AND P1, PT, R8.reuse, R8, PT ;  /* 0x000000080800720b */ /* 0x040fe40003f28000 */
[----:B------:R-:W-:-:S13]  /*1790*/  FSETP.GT.AND P0, PT, R8, R5, PT ;  /* 0x000000050800720b */ /* 0x000fda0003f04000 */
[----:B------:R-:W-:Y:S02]  /*17a0*/  @!P0 FSEL R8, R8, R5, P1 ;  /* 0x0000000508088208 */ /* 0x000fe40000800000 */
[----:B------:R-:W-:Y:S02]  /*17b0*/  FSEL R5, R27, -INF , !P2 ;  /* 0xff8000001b057808 */ /* 0x000fe40005000000 */
[C---:B------:R-:W-:Y:S02]  /*17c0*/  FSETP.GT.AND P0, PT, R8.reuse, R3, PT ;  /* 0x000000030800720b */ /* 0x040fe40003f04000 */
[----:B------:R-:W-:-:S11]  /*17d0*/  FSETP.NAN.AND P1, PT, R8, R8, PT ;  /* 0x000000080800720b */ /* 0x000fd60003f28000 */
[----:B------:R-:W-:Y:S02]  /*17e0*/  @!P0 FSEL R8, R8, R3, P1 ;  /* 0x0000000308088208 */ /* 0x000fe40000800000 */
[----:B------:R-:W-:Y:S02]  /*17f0*/  SHF.R.U32.HI R3, RZ, 0x3, R42 ;  /* 0x00000003ff037819 */ /* 0x000fe4000001162a */
[C---:B------:R-:W-:Y:S02]  /*1800*/  FSETP.GT.AND P0, PT, R8.reuse, R5, PT ;  /* 0x000000050800720b */ /* 0x040fe40003f04000 */
[----:B------:R-:W-:Y:S02]  /*1810*/  FSETP.NAN.AND P3, PT, R8, R8, PT ;  /* 0x000000080800720b */ /* 0x000fe40003f68000 */
[----:B------:R-:W-:-:S09]  /*1820*/  ISETP.GE.AND P1, PT, R42, 0x100, PT ;  /* 0x000001002a00780c */ /* 0x000fd20003f26270 */
[----:B------:R-:W-:Y:S02]  /*1830*/  @!P0 FSEL R8, R8, R5, P3 ;  /* 0x0000000508088208 */ /* 0x000fe40001800000 */
[----:B------:R-:W-:-:S05]  /*1840*/  LOP3.LUT R5, R2, 0x1c, R3, 0xf8, !PT ;  /* 0x0000001c02057812 */ /* 0x000fca00078ef803 */
[----:B------:R-:W-:Y:S01]  /*1850*/  STS [R5+UR4], R8 ;  /* 0x0000000805007988 */ /* 0x000fe20008000804 */
[----:B------:R-:W-:Y:S06]  /*1860*/  BAR.SYNC.DEFER_BLOCKING 0x0 ;  /* 0x0000000000007b1d */ /* 0x000fec0000010000 */
[----:B------:R-:W0:Y:S04]  /*1870*/  @!P1 LDS R14, [R0+UR4] ;  /* 0x00000004000e9984 */ /* 0x000e280008000800 */
[----:B0-----:R-:W0:Y:S01]  /*1880*/  SHFL.BFLY PT, R3, R14, 0x4, 0x1f ;  /* 0x0c801f000e037f89 */ /* 0x001e2200000e0000 */
[----:B------:R-:W-:-:S02]  /*1890*/  FSETP.NAN.AND P3, PT, R14, R14, PT ;  /* 0x0000000e0e00720b */ /* 0x000fc40003f68000 */
[----:B0-----:R-:W-:-:S04]  /*18a0*/  FSETP.GT.AND P0, PT, R14, R3, PT ;  /* 0x000000030e00720b */ /* 0x001fc80003f04000 */
[----:B------:R-:W-:-:S04]  /*18b0*/  FSEL R3, R14, R3, P0 ;  /* 0x000000030e037208 */ /* 0x000fc80000000000 */
[----:B------:R-:W-:-:S04]  /*18c0*/  FSEL R3, R14, R3, P3 ;  /* 0x000000030e037208 */ /* 0x000fc80001800000 */
[C---:B------:R-:W-:Y:S01]  /*18d0*/  FSETP.NAN.AND P3, PT, R3.reuse, R3, PT ;  /* 0x000000030300720b */ /* 0x040fe20003f68000 */
[----:B------:R-:W0:Y:S02]  /*18e0*/  SHFL.BFLY PT, R4, R3, 0x2, 0x1f ;  /* 0x0c401f0003047f89 */ /* 0x000e2400000e0000 */
[----:B0-----:R-:W-:-:S13]  /*18f0*/  FSETP.GT.AND P0, PT, R3, R4, PT ;  /* 0x000000040300720b */ /* 0x001fda0003f04000 */
[----:B------:R-:W-:Y:S02]  /*1900*/  @!P0 FSEL R3, R3, R4, P3 ;  /* 0x0000000403038208 */ /* 0x000fe40001800000 */
[C---:B------:R-:W-:Y:S02]  /*1910*/  LOP3.LUT P0, RZ, R42.reuse, 0x7, RZ, 0xc0, !PT ;  /* 0x000000072aff7812 */ /* 0x040fe4000780c0ff */
[C---:B------:R-:W-:Y:S01]  /*1920*/  FSETP.NAN.AND P6, PT, R3.reuse, R3, PT ;  /* 0x000000030300720b */ /* 0x040fe20003fc8000 */
[----:B------:R-:W0:Y:S01]  /*1930*/  SHFL.BFLY PT, R4, R3, 0x1, 0x1f ;  /* 0x0c201f0003047f89 */ /* 0x000e2200000e0000 */
[----:B------:R-:W-:Y:S02]  /*1940*/  ISETP.LT.AND P0, PT, R42, 0x100, !P0 ;  /* 0x000001002a00780c */ /* 0x000fe40004701270 */
[----:B0-----:R-:W-:-:S13]  /*1950*/  FSETP.GT.AND P3, PT, R3, R4, PT ;  /* 0x000000040300720b */ /* 0x001fda0003f64000 */
[----:B------:R-:W-:-:S05]  /*1960*/  @!P3 SEL R3, R3, R4, P6 ;  /* 0x000000040303b207 */ /* 0x000fca0003000000 */
[----:B------:R-:W-:Y:S01]  /*1970*/  @P0 STS [R0+UR4], R3 ;  /* 0x0000000300000988 */ /* 0x000fe20008000804 */
[----:B------:R-:W-:Y:S06]  /*1980*/  BAR.SYNC.DEFER_BLOCKING 0x0 ;  /* 0x0000000000007b1d */ /* 0x000fec0000010000 */
[----:B------:R-:W0:Y:S02]  /*1990*/  LDS R6, [R2+UR4] ;  /* 0x0000000402067984 */ /* 0x000e240008000800 */
[--C-:B0-----:R-:W-:Y:S01]  /*19a0*/  FADD R4, R15, -R6.reuse ;  /* 0x800000060f047221 */ /* 0x101fe20000000000 */
[--C-:B------:R-:W-:Y:S01]  /*19b0*/  FADD R7, R19, -R6.reuse ;  /* 0x8000000613077221 */ /* 0x100fe20000000000 */
[----:B------:R-:W-:-:S02]  /*19c0*/  FADD R8, R51, -R6 ;  /* 0x8000000633087221 */ /* 0x000fc40000000000 */
[----:B------:R-:W-:Y:S01]  /*19d0*/  FMUL R10, R4, 1.4426950216293334961 ;  /* 0x3fb8aa3b040a7820 */ /* 0x000fe20000400000 */
[----:B------:R-:W-:Y:S01]  /*19e0*/  FMUL R11, R7, 1.4426950216293334961 ;  /* 0x3fb8aa3b070b7820 */ /* 0x000fe20000400000 */
[--C-:B------:R-:W-:Y:S01]  /*19f0*/  FADD R7, R47, -R6.reuse ;  /* 0x800000062f077221 */ /* 0x100fe20000000000 */
[----:B------:R-:W-:Y:S01]  /*1a00*/  FMUL R13, R8, 1.4426950216293334961 ;  /* 0x3fb8aa3b080d7820 */ /* 0x000fe20000400000 */
[--C-:B------:R-:W-:Y:S01]  /*1a10*/  FADD R8, R49, -R6.reuse ;  /* 0x8000000631087221 */ /* 0x100fe20000000000 */
[----:B------:R-:W-:Y:S01]  /*1a20*/  BAR.SYNC.DEFER_BLOCKING 0x0 ;  /* 0x0000000000007b1d */ /* 0x000fe20000010000 */
[----:B------:R-:W-:Y:S01]  /*1a30*/  FSETP.GEU.AND P6, PT, R10, -126, PT ;  /* 0xc2fc00000a00780b */ /* 0x000fe20003fce000 */
[----:B------:R-:W-:Y:S01]  /*1a40*/  FMUL R12, R7, 1.4426950216293334961 ;  /* 0x3fb8aa3b070c7820 */ /* 0x000fe20000400000 */
[----:B------:R-:W-:Y:S01]  /*1a50*/  FSETP.GEU.AND P3, PT, R11, -126, PT ;  /* 0xc2fc00000b00780b */ /* 0x000fe20003f6e000 */
[----:B------:R-:W-:Y:S01]  /*1a60*/  FADD R7, R17, -R6 ;  /* 0x8000000611077221 */ /* 0x000fe20000000000 */
[----:B------:R-:W-:-:S03]  /*1a70*/  FMUL R15, R8, 1.4426950216293334961 ;  /* 0x3fb8aa3b080f7820 */ /* 0x000fc60000400000 */
[----:B------:R-:W-:Y:S01]  /*1a80*/  FMUL R14, R7, 1.4426950216293334961 ;  /* 0x3fb8aa3b070e7820 */ /* 0x000fe20000400000 */
[--C-:B------:R-:W-:Y:S01]  /*1a90*/  FADD R7, R21, -R6.reuse ;  /* 0x8000000615077221 */ /* 0x100fe20000000000 */
[----:B------:R-:W-:-:S03]  /*1aa0*/  FADD R6, R27, -R6 ;  /* 0x800000061b067221 */ /* 0x000fc60000000000 */
[----:B------:R-:W-:Y:S01]  /*1ab0*/  FMUL R7, R7, 1.4426950216293334961 ;  /* 0x3fb8aa3b07077820 */ /* 0x000fe20000400000 */
[----:B------:R-:W-:Y:S02]  /*1ac0*/  @!P6 FMUL R10, R10, 0.5 ;  /* 0x3f0000000a0ae820 */ /* 0x000fe40000400000 */
[----:B------:R-:W-:Y:S02]  /*1ad0*/  @!P3 FMUL R11, R11, 0.5 ;  /* 0x3f0000000b0bb820 */ /* 0x000fe40000400000 */
[----:B------:R-:W0:Y:S08]  /*1ae0*/  MUFU.EX2 R4, R10 ;  /* 0x0000000a00047308 */ /* 0x000e300000000800 */
[----:B------:R-:W1:Y:S01]  /*1af0*/  MUFU.EX2 R3, R11 ;  /* 0x0000000b00037308 */ /* 0x000e620000000800 */
[----:B0-----:R-:W-:Y:S01]  /*1b00*/  @!P6 FMUL R4, R4, R4 ;  /* 0x000000040404e220 */ /* 0x001fe20000400000 */
[----:B------:R-:W-:Y:S01]  /*1b10*/  FSETP.GEU.AND P6, PT, R12, -126, PT ;  /* 0xc2fc00000c00780b */ /* 0x000fe20003fce000 */
[----:B-1----:R-:W-:Y:S01]  /*1b20*/  @!P3 FMUL R3, R3, R3 ;  /* 0x000000030303b220 */ /* 0x002fe20000400000 */
[----:B------:R-:W-:-:S11]  /*1b30*/  FSETP.GEU.AND P3, PT, R13, -126, PT ;  /* 0xc2fc00000d00780b */ /* 0x000fd60003f6e000 */
[----:B------:R-:W-:-:S04]  /*1b40*/  @!P6 FMUL R12, R12, 0.5 ;  /* 0x3f0000000c0ce820 */ /* 0x000fc80000400000 */
[----:B------:R-:W0:Y:S01]  /*1b50*/  MUFU.EX2 R10, R12 ;  /* 0x0000000c000a7308 */ /* 0x000e220000000800 */
[----:B------:R-:W-:-:S07]  /*1b60*/  @!P3 FMUL R13, R13, 0.5 ;  /* 0x3f0000000d0db820 */ /* 0x000fce0000400000 */
[----:B------:R1:W2:Y:S01]  /*1b70*/  MUFU.EX2 R11, R13 ;  /* 0x0000000d000b7308 */ /* 0x0002a20000000800 */
[----:B0-----:R-:W-:Y:S01]  /*1b80*/  @!P6 FMUL R10, R10, R10 ;  /* 0x0000000a0a0ae220 */ /* 0x001fe20000400000 */
[----:B------:R-:W-:Y:S01]  /*1b90*/  FSETP.GEU.AND P6, PT, R14, -126, PT ;  /* 0xc2fc00000e00780b */ /* 0x000fe20003fce000 */
[----:B-1----:R-:W-:Y:S01]  /*1ba0*/  FMUL R13, R6, 1.4426950216293334961 ;  /* 0x3fb8aa3b060d7820 */ /* 0x002fe20000400000 */
[----:B--2---:R-:W-:Y:S01]  /*1bb0*/  @!P3 FMUL R11, R11, R11 ;  /* 0x0000000b0b0bb220 */ /* 0x004fe20000400000 */
[----:B------:R-:W-:-:S10]  /*1bc0*/  FSETP.GEU.AND P3, PT, R15, -126, PT ;  /* 0xc2fc00000f00780b */ /* 0x000fd40003f6e000 */
[----:B------:R-:W-:-:S04]  /*1bd0*/  @!P6 FMUL R14, R14, 0.5 ;  /* 0x3f0000000e0ee820 */ /* 0x000fc80000400000 */
[----:B------:R-:W0:Y:S01]  /*1be0*/  MUFU.EX2 R8, R14 ;  /* 0x0000000e00087308 */ /* 0x000e220000000800 */
[----:B------:R-:W-:-:S07]  /*1bf0*/  @!P3 FMUL R15, R15, 0.5 ;  /* 0x3f0000000f0fb820 */ /* 0x000fce0000400000 */
[----:B------:R1:W2:Y:S01]  /*1c00*/  MUFU.EX2 R12, R15 ;  /* 0x0000000f000c7308 */ /* 0x0002a20000000800 */
[----:B0-----:R-:W-:Y:S01]  /*1c10*/  @!P6 FMUL R8, R8, R8 ;  /* 0x000000080808e220 */ /* 0x001fe20000400000 */
[----:B------:R-:W-:Y:S01]  /*1c20*/  FSETP.GEU.AND P6, PT, R7, -126, PT ;  /* 0xc2fc00000700780b */ /* 0x000fe20003fce000 */
[----:B-1----:R-:W-:-:S04]  /*1c30*/  FADD R15, R4, R3 ;  /* 0x00000003040f7221 */ /* 0x002fc80000000000 */
[----:B------:R-:W-:Y:S01]  /*1c40*/  FADD R16, R10, R15 ;  /* 0x0000000f0a107221 */ /* 0x000fe20000000000 */
[----:B--2---:R-:W-:Y:S01]  /*1c50*/  @!P3 FMUL R12, R12, R12 ;  /* 0x0000000c0c0cb220 */ /* 0x004fe20000400000 */
[----:B------:R-:W-:Y:S02]  /*1c60*/  FSETP.GEU.AND P3, PT, R13, -126, PT ;  /* 0xc2fc00000d00780b */ /* 0x000fe40003f6e000 */
[----:B------:R-:W-:-:S04]  /*1c70*/  FADD R15, R11, R16 ;  /* 0x000000100b0f7221 */ /* 0x000fc80000000000 */
[----:B------:R-:W-:Y:S01]  /*1c80*/  @!P6 FMUL R7, R7, 0.5 ;  /* 0x3f0000000707e820 */ /* 0x000fe20000400000 */
[----:B------:R-:W-:-:S03]  /*1c90*/  FADD R15, R8, R15 ;  /* 0x0000000f080f7221 */ /* 0x000fc60000000000 */
[----:B------:R-:W0:Y:S01]  /*1ca0*/  MUFU.EX2 R6, R7 ;  /* 0x0000000700067308 */ /* 0x000e220000000800 */
[----:B------:R-:W-:Y:S02]  /*1cb0*/  FADD R15, R12, R15 ;  /* 0x0000000f0c0f7221 */ /* 0x000fe40000000000 */
[----:B------:R-:W-:-:S05]  /*1cc0*/  @!P3 FMUL R13, R13, 0.5 ;  /* 0x3f0000000d0db820 */ /* 0x000fca0000400000 */
[----:B------:R-:W1:Y:S01]  /*1cd0*/  MUFU.EX2 R14, R13 ;  /* 0x0000000d000e7308 */ /* 0x000e620000000800 */
[----:B0-----:R-:W-:-:S04]  /*1ce0*/  @!P6 FMUL R6, R6, R6 ;  /* 0x000000060606e220 */ /* 0x001fc80000400000 */
[----:B------:R-:W-:Y:S01]  /*1cf0*/  FADD R15, R6, R15 ;  /* 0x0000000f060f7221 */ /* 0x000fe20000000000 */
[----:B-1----:R-:W-:-:S04]  /*1d00*/  @!P3 FMUL R14, R14, R14 ;  /* 0x0000000e0e0eb220 */ /* 0x002fc80000400000 */
[----:B------:R-:W-:-:S05]  /*1d10*/  FADD R15, R14, R15 ;  /* 0x0000000f0e0f7221 */ /* 0x000fca0000000000 */
[----:B------:R-:W-:-:S05]  /*1d20*/  SEL R16, R15, RZ, !P2 ;  /* 0x000000ff0f107207 */ /* 0x000fca0005000000 */
[----:B------:R0:W-:Y:S01]  /*1d30*/  STS [R5+UR4], R16 ;  /* 0x0000001005007988 */ /* 0x0001e20008000804 */
[----:B------:R-:W-:Y:S01]  /*1d40*/  BAR.SYNC.DEFER_BLOCKING 0x0 ;  /* 0x0000000000007b1d */ /* 0x000fe20000010000 */
[----:B0-----:R-:W-:Y:S01]  /*1d50*/  SHF.R.U32.HI R5, RZ, 0x5, R42 ;  /* 0x00000005ff057819 */ /* 0x001fe2000001162a */
[----:B------:R-:W-:-:S03]  /*1d60*/  IMAD.SHL.U32 R42, R42, 0x40, RZ ;  /* 0x000000402a2a7824 */ /* 0x000fc600078e00ff */
[----:B------:R-:W-:Y:S02]  /*1d70*/  LOP3.LUT R5, R5, 0x6, RZ, 0xc0, !PT ;  /* 0x0000000605057812 */ /* 0x000fe400078ec0ff */
[----:B------:R-:W-:Y:S02]  /*1d80*/  LOP3.LUT R42, R42, 0x7c0, RZ, 0xc0, !PT ;  /* 0x000007c02a2a7812 */ /* 0x000fe400078ec0ff */
[----:B------:R-:W-:Y:S02]  /*1d90*/  LEA.HI R5, R40, R5, RZ, 0x1b ;  /* 0x0000000528057211 */ /* 0x000fe400078fd8ff */
[----:B------:R-:W-:-:S03]  /*1da0*/  LEA.HI R16, R42, UR4, RZ, 0x1e ;  /* 0x000000042a107c11 */ /* 0x000fc6000f8ff0ff */
[----:B------:R-:W-:-:S04]  /*1db0*/  IMAD.IADD R5, R42, 0x1, R5 ;  /* 0x000000012a057824 */ /* 0x000fc800078e0205 */
[----:B------:R-:W-:Y:S01]  /*1dc0*/  IMAD R5, R5, 0x4, R16 ;  /* 0x0000000405057824 */ /* 0x000fe200078e0210 */
[----:B------:R-:W0:Y:S04]  /*1dd0*/  @!P1 LDS R9, [R0+UR4] ;  /* 0x0000000400099984 */ /* 0x000e280008000800 */
[----:B0-----:R-:W0:Y:S02]  /*1de0*/  SHFL.BFLY PT, R18, R9, 0x4, 0x1f ;  /* 0x0c801f0009127f89 */ /* 0x001e2400000e0000 */
[----:B0-----:R-:W-:-:S05]  /*1df0*/  FADD R18, R9, R18 ;  /* 0x0000001209127221 */ /* 0x001fca0000000000 */
[----:B------:R-:W0:Y:S02]  /*1e00*/  SHFL.BFLY PT, R7, R18, 0x2, 0x1f ;  /* 0x0c401f0012077f89 */ /* 0x000e2400000e0000 */
[----:B0-----:R-:W-:-:S05]  /*1e10*/  FADD R7, R18, R7 ;  /* 0x0000000712077221 */ /* 0x001fca0000000000 */
[----:B------:R-:W0:Y:S02]  /*1e20*/  SHFL.BFLY PT, R20, R7, 0x1, 0x1f ;  /* 0x0c201f0007147f89 */ /* 0x000e2400000e0000 */
[----:B0-----:R-:W-:-:S05]  /*1e30*/  FADD R13, R7, R20 ;  /* 0x00000014070d7221 */ /* 0x001fca0000000000 */
[----:B------:R-:W-:Y:S01]  /*1e40*/  @P0 STS [R0+UR4], R13 ;  /* 0x0000000d00000988 */ /* 0x000fe20008000804 */
[----:B------:R-:W-:Y:S06]  /*1e50*/  BAR.SYNC.DEFER_BLOCKING 0x0 ;  /* 0x0000000000007b1d */ /* 0x000fec0000010000 */
[----:B------:R0:W1:Y:S02]  /*1e60*/  LDS R15, [R2+UR4] ;  /* 0x00000004020f7984 */ /* 0x0000640008000800 */
[----:B0-----:R-:W-:Y:S02]  /*1e70*/  SHF.R.U32.HI R2, RZ, 0x2, R0 ;  /* 0x00000002ff027819 */ /* 0x001fe40000011600 */
[----:B------:R-:W-:-:S02]  /*1e80*/  LOP3.LUT R0, R0, 0x3fc, RZ, 0xc0, !PT ;  /* 0x000003fc00007812 */ /* 0x000fc400078ec0ff */
[----:B------:R-:W-:-:S05]  /*1e90*/  LOP3.LUT R2, R2, 0xf0, RZ, 0xc0, !PT ;  /* 0x000000f002027812 */ /* 0x000fca00078ec0ff */
[----:B------:R-:W-:Y:S01]  /*1ea0*/  VIADD R7, R2, UR4 ;  /* 0x0000000402077c36 */ /* 0x000fe20008000000 */
[----:B------:R-:W-:-:S03]  /*1eb0*/  LOP3.LUT R2, R0, 0x400, RZ, 0xfc, !PT ;  /* 0x0000040000027812 */ /* 0x000fc600078efcff */
[----:B------:R-:W-:Y:S01]  /*1ec0*/  IMAD R7, R0, 0x4, R7 ;  /* 0x0000000400077824 */ /* 0x000fe200078e0207 */
[----:B------:R-:W-:Y:S01]  /*1ed0*/  BAR.SYNC.DEFER_BLOCKING 0x0 ;  /* 0x0000000000007b1d */ /* 0x000fe20000010000 */
[----:B------:R-:W-:-:S04]  /*1ee0*/  SHF.R.U32.HI R2, RZ, 0x2, R2 ;  /* 0x00000002ff027819 */ /* 0x000fc80000011602 */
[----:B------:R-:W-:Y:S02]  /*1ef0*/  LOP3.LUT R2, R2, 0x1f0, RZ, 0xc0, !PT ;  /* 0x000001f002027812 */ /* 0x000fe400078ec0ff */
[C---:B-1----:R-:W-:Y:S02]  /*1f00*/  FSETP.GT.AND P0, PT, |R15|.reuse, 8.50705917302346158658e+37, PT ;  /* 0x7e8000000f00780b */ /* 0x042fe40003f04200 */
[----:B------:R-:W-:-:S11]  /*1f10*/  FSETP.GEU.AND P1, PT, |R15|, 1.175494350822287508e-38, PT ;  /* 0x008000000f00780b */ /* 0x000fd60003f2e200 */
[----:B------:R-:W-:Y:S01]  /*1f20*/  @P0 FMUL R15, R15, 0.25 ;  /* 0x3e8000000f0f0820 */ /* 0x000fe20000400000 */
[----:B------:R-:W-:Y:S01]  /*1f30*/  @P0 FMUL R4, R4, 0.25 ;  /* 0x3e80000004040820 */ /* 0x000fe20000400000 */
[----:B------:R-:W-:Y:S01]  /*1f40*/  @P0 FMUL R3, R3, 0.25 ;  /* 0x3e80000003030820 */ /* 0x000fe20000400000 */
[----:B------:R-:W-:Y:S01]  /*1f50*/  @P0 FMUL R10, R10, 0.25 ;  /* 0x3e8000000a0a0820 */ /* 0x000fe20000400000 */
[----:B------:R-:W-:Y:S01]  /*1f60*/  @!P1 FMUL R15, R15, 16777216 ;  /* 0x4b8000000f0f9820 */ /* 0x000fe20000400000 */
[----:B------:R-:W-:Y:S01]  /*1f70*/  @P0 FMUL R11, R11, 0.25 ;  /* 0x3e8000000b0b0820 */ /* 0x000fe20000400000 */
[----:B------:R-:W-:Y:S01]  /*1f80*/  @P0 FMUL R8, R8, 0.25 ;  /* 0x3e80000008080820 */ /* 0x000fe20000400000 */
[----:B------:R-:W-:Y:S01]  /*1f90*/  @P0 FMUL R12, R12, 0.25 ;  /* 0x3e8000000c0c0820 */ /* 0x000fe20000400000 */
[----:B------:R-:W-:Y:S01]  /*1fa0*/  @P0 FMUL R6, R6, 0.25 ;  /* 0x3e80000006060820 */ /* 0x000fe20000400000 */
[----:B------:R-:W-:Y:S01]  /*1fb0*/  @P0 FMUL R14, R14, 0.25 ;  /* 0x3e8000000e0e0820 */ /* 0x000fe20000400000 */
[----:B------:R-:W0:Y:S01]  /*1fc0*/  MUFU.RCP R15, R15 ;  /* 0x0000000f000f7308 */ /* 0x000e220000001000 */
[----:B------:R-:W-:Y:S01]  /*1fd0*/  @!P1 FMUL R4, R4, 16777216 ;  /* 0x4b80000004049820 */ /* 0x000fe20000400000 */
[----:B------:R-:W-:Y:S01]  /*1fe0*/  @!P1 FMUL R3, R3, 16777216 ;  /* 0x4b80000003039820 */ /* 0x000fe20000400000 */
[----:B------:R-:W-:Y:S01]  /*1ff0*/  @!P1 FMUL R10, R10, 16777216 ;  /* 0x4b8000000a0a9820 */ /* 0x000fe20000400000 */
[----:B------:R-:W-:Y:S01]  /*2000*/  @!P1 FMUL R11, R11, 16777216 ;  /* 0x4b8000000b0b9820 */ /* 0x000fe20000400000 */
[----:B------:R-:W-:Y:S01]  /*2010*/  @!P1 FMUL R8, R8, 16777216 ;  /* 0x4b80000008089820 */ /* 0x000fe20000400000 */
[----:B------:R-:W-:Y:S01]  /*2020*/  @!P1 FMUL R12, R12, 16777216 ;  /* 0x4b8000000c0c9820 */ /* 0x000fe20000400000 */
[----:B------:R-:W-:Y:S01]  /*2030*/  @!P1 FMUL R6, R6, 16777216 ;  /* 0x4b80000006069820 */ /* 0x000fe20000400000 */
[----:B------:R-:W-:Y:S01]  /*2040*/  @!P1 FMUL R14, R14, 16777216 ;  /* 0x4b8000000e0e9820 */ /* 0x000fe20000400000 */
[C---:B0-----:R-:W-:Y:S01]  /*2050*/  FMUL R4, R15.reuse, R4 ;  /* 0x000000040f047220 */ /* 0x041fe20000400000 */
[C---:B------:R-:W-:Y:S01]  /*2060*/  FMUL R3, R15.reuse, R3 ;  /* 0x000000030f037220 */ /* 0x040fe20000400000 */
[C---:B------:R-:W-:Y:S01]  /*2070*/  FMUL R10, R15.reuse, R10 ;  /* 0x0000000a0f0a7220 */ /* 0x040fe20000400000 */
[C---:B------:R-:W-:Y:S01]  /*2080*/  FMUL R11, R15.reuse, R11 ;  /* 0x0000000b0f0b7220 */ /* 0x040fe20000400000 */
[C---:B------:R-:W-:Y:S01]  /*2090*/  FMUL R8, R15.reuse, R8 ;  /* 0x000000080f087220 */ /* 0x040fe20000400000 */
[C---:B------:R-:W-:Y:S01]  /*20a0*/  FMUL R12, R15.reuse, R12 ;  /* 0x0000000c0f0c7220 */ /* 0x040fe20000400000 */
[C---:B------:R-:W-:Y:S01]  /*20b0*/  FMUL R6, R15.reuse, R6 ;  /* 0x000000060f067220 */ /* 0x040fe20000400000 */
[----:B------:R-:W-:Y:S01]  /*20c0*/  FMUL R14, R15, R14 ;  /* 0x0000000e0f0e7220 */ /* 0x000fe20000400000 */
[----:B------:R-:W-:Y:S04]  /*20d0*/  STS [R5], R4 ;  /* 0x0000000405007388 */ /* 0x000fe80000000800 */
[----:B------:R0:W-:Y:S04]  /*20e0*/  STS [R5+0x20], R3 ;  /* 0x0000200305007388 */ /* 0x0001e80000000800 */
[----:B------:R-:W-:Y:S04]  /*20f0*/  STS [R5+0x40], R10 ;  /* 0x0000400a05007388 */ /* 0x000fe80000000800 */
[----:B------:R-:W-:Y:S01]  /*2100*/  STS [R5+0x60], R11 ;  /* 0x0000600b05007388 */ /* 0x000fe20000000800 */
[----:B0-----:R-:W-:-:S03]  /*2110*/  VIADD R3, R2, UR4 ;  /* 0x0000000402037c36 */ /* 0x001fc60008000000 */
[----:B------:R-:W-:Y:S01]  /*2120*/  STS [R5+0x80], R8 ;  /* 0x0000800805007388 */ /* 0x000fe20000000800 */
[----:B------:R-:W-:-:S03]  /*2130*/  IMAD R3, R0, 0x4, R3 ;  /* 0x0000000400037824 */ /* 0x000fc600078e0203 */
[----:B------:R-:W-:Y:S04]  /*2140*/  STS [R5+0xa0], R12 ;  /* 0x0000a00c05007388 */ /* 0x000fe80000000800 */
[----:B------:R-:W-:Y:S04]  /*2150*/  STS [R5+0xc0], R6 ;  /* 0x0000c00605007388 */ /* 0x000fe80000000800 */
[----:B------:R-:W-:Y:S01]  /*2160*/  STS [R5+0xe0], R14 ;  /* 0x0000e00e05007388 */ /* 0x000fe20000000800 */
[----:B------:R-:W-:Y:S06]  /*2170*/  BAR.SYNC.DEFER_BLOCKING 0x0 ;  /* 0x0000000000007b1d */ /* 0x000fec0000010000 */
[----:B------:R-:W0:Y:S04]  /*2180*/  LDS.128 R16, [R7] ;  /* 0x0000000007107984 */ /* 0x000e280000000c00 */
[----:B0-----:R0:W-:Y:S01]  /*2190*/  @!P4 STG.E.128 desc[UR6][R22.64], R16 ;  /* 0x000000101600c986 */ /* 0x0011e2000c101d06 */
[----:B------:R-:W-:Y:S05]  /*21a0*/  @P5 EXIT ;  /* 0x000000000000594d */ /* 0x000fea0003800000 */
[----:B------:R-:W0:Y:S04]  /*21b0*/  LDS.128 R4, [R3+0x1000] ;  /* 0x0010000003047984 */ /* 0x000e280000000c00 */
[----:B0-----:R-:W-:Y:S01]  /*21c0*/  STG.E.128 desc[UR6][R24.64], R4 ;  /* 0x0000000418007986 */ /* 0x001fe2000c101d06 */
[----:B------:R-:W-:Y:S05]  /*21d0*/  EXIT ;  /* 0x000000000000794d */ /* 0x000fea0003800000 */
.L_x_1:
[----:B------:R-:W-:-:S00]  /*21e0*/  BRA `(.L_x_1) ;  /* 0xfffffffc00fc7947 */ /* 0x000fc0000383ffff */
[----:B------:R-:W-:-:S00]  /*21f0*/  NOP ;  /* 0x0000000000007918 */ /* 0x000fc00000000000 */
        /* <DEDUP_REMOVED lines=8> */
.L_x_2:


//--------------------- .nv.global.init           --------------------------
	.section	.nv.global.init,"aw",@progbits
.nv.global.init:
	.type		assertFunc_0,@object
	.size		assertFunc_0,(assertMessage_0 - assertFunc_0)
assertFunc_0:
        /*0000*/ 	.byte	0x75, 0x6e, 0x6b, 0x6e, 0x6f, 0x77, 0x6e, 0x00
	.type		assertMessage_0,@object
	.size		assertMessage_0,(assertFile_0 - assertMessage_0)
assertMessage_0:
        /*0008*/ 	.byte	0x69, 0x6e, 0x64, 0x65, 0x78, 0x20, 0x6f, 0x75, 0x74, 0x20, 0x6f, 0x66, 0x20, 0x62, 0x6f, 0x75
        /*0018*/ 	.byte	0x6e, 0x64, 0x73, 0x3a, 0x20, 0x30, 0x20, 0x3c, 0x3d, 0x20, 0x74, 0x6d, 0x70, 0x35, 0x20, 0x3c
        /*0028*/ 	.byte	0x20, 0x32, 0x32, 0x35, 0x00
	.type		assertFile_0,@object
	.size		assertFile_0,(.L_1 - assertFile_0)
assertFile_0:
        /*002d*/ 	.byte	0x69, 0x6e, 0x64, 0x75, 0x63, 0x74, 0x6f, 0x72, 0x5f, 0x63, 0x61, 0x63, 0x68, 0x65, 0x2f, 0x37
        /*003d*/ 	.byte	0x32, 0x2f, 0x63, 0x37, 0x32, 0x63, 0x68, 0x6d, 0x67, 0x67, 0x75, 0x73, 0x6f, 0x63, 0x34, 0x71
        /*004d*/ 	.byte	0x79, 0x36, 0x63, 0x6b, 0x6d, 0x63, 0x6e, 0x68, 0x70, 0x74, 0x62, 0x62, 0x6c, 0x76, 0x33, 0x63
        /*005d*/ 	.byte	0x76, 0x32, 0x6d, 0x6d, 0x71, 0x34, 0x72, 0x66, 0x79, 0x79, 0x6e, 0x68, 0x71, 0x6a, 0x65, 0x6e
        /*006d*/ 	.byte	0x36, 0x32, 0x66, 0x32, 0x77, 0x6c, 0x2e, 0x70, 0x79, 0x00
.L_1:


//--------------------- .nv.shared.triton_per_fused__softmax_add_6 --------------------------
	.section	.nv.shared.triton_per_fused__softmax_add_6,"aw",@nobits
	.sectionflags	@""
	.align	16
	.zero		1024


//--------------------- .nv.constant0.triton_per_fused__softmax_add_6 --------------------------
	.section	.nv.constant0.triton_per_fused__softmax_add_6,"a",@progbits
	.sectionflags	@""
	.align	4
.nv.constant0.triton_per_fused__softmax_add_6:
	.zero		560


//--------------------- SYMBOLS --------------------------

	.type		__assertfail,@function
